def gluon_tcgen05(
    a_ptr,
    b_ptr,
    c_ptr,
    M,
    N,
    K,
    stride_am,
    stride_bk,
    stride_cm,
    BLOCK_M: gl.constexpr,
    BLOCK_N: gl.constexpr,
    BLOCK_K: gl.constexpr,
    DTYPE: gl.constexpr,
    A_LAYOUT: gl.constexpr,
    B_LAYOUT: gl.constexpr,
    C_LAYOUT: gl.constexpr,
    B_SHAPE: gl.constexpr,
    TMEM_LAYOUT: gl.constexpr,
    TMEM_REG: gl.constexpr,
    TRANS_B: gl.constexpr,
    NUM_BUFFERS: gl.constexpr,
):
    a_desc = tma.make_tensor_descriptor(
        a_ptr, [M, K], [stride_am, 1], [BLOCK_M, BLOCK_K], A_LAYOUT
    )
    b_desc = tma.make_tensor_descriptor(
        b_ptr,
        [N, K] if TRANS_B else [K, N],
        [stride_bk, 1],
        B_SHAPE,
        B_LAYOUT,
    )
    c_desc = tma.make_tensor_descriptor(
        c_ptr, [M, N], [stride_cm, 1], [BLOCK_M, BLOCK_N], C_LAYOUT
    )

    a_bufs = gl.allocate_shared_memory(
        DTYPE, [NUM_BUFFERS, BLOCK_M, BLOCK_K], A_LAYOUT
    )
    b_bufs = gl.allocate_shared_memory(DTYPE, [NUM_BUFFERS] + B_SHAPE, B_LAYOUT)

    pid_m = gl.program_id(0)
    pid_n = gl.program_id(1)
    off_m = pid_m * BLOCK_M
    off_n = pid_n * BLOCK_N

    tma_bars = gl.allocate_shared_memory(
        gl.int64, [NUM_BUFFERS, 1], mbarrier.MBarrierLayout()
    )
    mma_bars = gl.allocate_shared_memory(
        gl.int64, [NUM_BUFFERS, 1], mbarrier.MBarrierLayout()
    )
    for i in gl.static_range(NUM_BUFFERS):
        mbarrier.init(tma_bars.index(i), count=1)
        mbarrier.init(mma_bars.index(i), count=1)

    acc_tmem = allocate_tensor_memory(gl.float32, [BLOCK_M, BLOCK_N], TMEM_LAYOUT)
    idx = 0
    phase = 0
    use_acc = False
    for k in range(0, K, BLOCK_K):
        a = a_bufs.index(idx)
        b = b_bufs.index(idx)
        tma_bar = tma_bars.index(idx)
        mma_bar = mma_bars.index(idx)
        mbarrier.expect(
            tma_bar, a_desc.block_type.nbytes + b_desc.block_type.nbytes
        )
        tma.async_copy_global_to_shared(a_desc, [off_m, k], tma_bar, a)
        tma.async_copy_global_to_shared(
            b_desc, [off_n, k] if TRANS_B else [k, off_n], tma_bar, b
        )
        mbarrier.wait(tma_bar, phase=phase)

        if TRANS_B:
            b = b.permute((1, 0))
        tcgen05_mma(a, b, acc_tmem, use_acc=use_acc)
        tcgen05_commit(mma_bar)
        mbarrier.wait(mma_bar, phase=phase)
        use_acc = True

        idx += 1
        if idx == NUM_BUFFERS:
            idx = 0
            phase ^= 1

    for i in gl.static_range(NUM_BUFFERS):
        mbarrier.invalidate(tma_bars.index(i))
        mbarrier.invalidate(mma_bars.index(i))

    acc = acc_tmem.load(TMEM_REG)
    c_smem = gl.allocate_shared_memory(DTYPE, [BLOCK_M, BLOCK_N], C_LAYOUT)
    c_smem.store(acc.to(DTYPE))
    fence_async_shared()
    tma.async_copy_shared_to_global(c_desc, [off_m, off_n], c_smem)
    tma.store_wait(pendings=0)

# config = {"BLOCK_K": 64, "BLOCK_M": 64, "BLOCK_N": 256, "arch": "sm_100", "dtype": "fp8e4m3", "num_buffers": 2, "num_warps": 8, "trans_b": 1}
# arch = sm_100


// ===== COMPILED SASS (sm_100a) =====

	.target	sm_100a

	.elftype	@"ET_EXEC"


//--------------------- .note.nv.tkinfo           --------------------------
	.section	.note.nv.tkinfo,"",@"SHT_NOTE"
	.sectionflags	@"SHF_NOTE_NV_TKINFO"
	.tkinfo
        /*0018*/ 	.word	0x00000081
        /*0030*/ 	.string	""
        /*0030*/ 	.string	"ptxas-blackwell"
        /*0030*/ 	.string	"Cuda compilation tools, release 12.9, V12.9.86"
        /*0030*/ 	.string	"Build cuda_12.9.r12.9/compiler.36037853_0"
        /*0030*/ 	.string	"-v  -suppress-debug-info  -lineinfo  -arch sm_100a "



//--------------------- .note.nv.cuver            --------------------------
	.section	.note.nv.cuver,"",@"SHT_NOTE"
	.sectionflags	@"SHF_NOTE_NV_CUVER"
        /*0018*/ 	.short	0x0001
        /*001a*/ 	.short	0x0064
        /*001c*/ 	.short	0x0001
        /*001e*/ 	.short	0x0000
        /*0020*/ 	.short	0x0001
        /*0022*/ 	.short	0x0000


//--------------------- .nv.info                  --------------------------
	.section	.nv.info,"",@"SHT_CUDA_INFO"
	.align	4


	//----- nvinfo : EIATTR_REGCOUNT
	.align		4
        /*0000*/ 	.byte	0x04, 0x2f
        /*0002*/ 	.short	(.L_4 - .L_3)
	.align		4
.L_3:
        /*0004*/ 	.word	index@(gluon_tcgen05)
        /*0008*/ 	.word	0x00000047


	//----- nvinfo : EIATTR_FRAME_SIZE
	.align		4
.L_4:
        /*000c*/ 	.byte	0x04, 0x11
        /*000e*/ 	.short	(.L_6 - .L_5)
	.align		4
.L_5:
        /*0010*/ 	.word	index@($__internal_2_$__cuda_sm10x_tcgen05_guardrail_trap_unallocated_columns_being_dealloced)
        /*0014*/ 	.word	0x00000000


	//----- nvinfo : EIATTR_FRAME_SIZE
	.align		4
.L_6:
        /*0018*/ 	.byte	0x04, 0x11
        /*001a*/ 	.short	(.L_8 - .L_7)
	.align		4
.L_7:
        /*001c*/ 	.word	index@($__internal_1_$__cuda_sm10x_tcgen05_guardrail_trap_phase_invalid_during_alloc)
        /*0020*/ 	.word	0x00000000


	//----- nvinfo : EIATTR_FRAME_SIZE
	.align		4
.L_8:
        /*0024*/ 	.byte	0x04, 0x11
        /*0026*/ 	.short	(.L_10 - .L_9)
	.align		4
.L_9:
        /*0028*/ 	.word	index@($__internal_0_$__cuda_sm10x_tcgen05_guardrail_trap_col_being_dealloced_not_returned_by_alloc)
        /*002c*/ 	.word	0x00000000


	//----- nvinfo : EIATTR_FRAME_SIZE
	.align		4
.L_10:
        /*0030*/ 	.byte	0x04, 0x11
        /*0032*/ 	.short	(.L_12 - .L_11)
	.align		4
.L_11:
        /*0034*/ 	.word	index@(gluon_tcgen05)
        /*0038*/ 	.word	0x00000000


	//----- nvinfo : EIATTR_MIN_STACK_SIZE
	.align		4
.L_12:
        /*003c*/ 	.byte	0x04, 0x12
        /*003e*/ 	.short	(.L_14 - .L_13)
	.align		4
.L_13:
        /*0040*/ 	.word	index@(gluon_tcgen05)
        /*0044*/ 	.word	0x00000000
.L_14:


//--------------------- .nv.info.gluon_tcgen05    --------------------------
	.section	.nv.info.gluon_tcgen05,"",@"SHT_CUDA_INFO"
	.sectionflags	@""
	.align	4


	//----- nvinfo : EIATTR_CUDA_API_VERSION
	.align		4
        /*0000*/ 	.byte	0x04, 0x37
        /*0002*/ 	.short	(.L_16 - .L_15)
.L_15:
        /*0004*/ 	.word	0x00000081


	//----- nvinfo : EIATTR_KPARAM_INFO
	.align		4
.L_16:
        /*0008*/ 	.byte	0x04, 0x17
        /*000a*/ 	.short	(.L_18 - .L_17)
.L_17:
        /*000c*/ 	.word	0x00000000
        /*0010*/ 	.short	0x000a
        /*0012*/ 	.short	0x0048
        /*0014*/ 	.byte	0x00, 0xf4, 0x21, 0x00


	//----- nvinfo : EIATTR_KPARAM_INFO
	.align		4
.L_18:
        /*0018*/ 	.byte	0x04, 0x17
        /*001a*/ 	.short	(.L_20 - .L_19)
.L_19:
        /*001c*/ 	.word	0x00000000
        /*0020*/ 	.short	0x0009
        /*0022*/ 	.short	0x0040
        /*0024*/ 	.byte	0x00, 0xf4, 0x21, 0x00


	//----- nvinfo : EIATTR_KPARAM_INFO
	.align		4
.L_20:
        /*0028*/ 	.byte	0x04, 0x17
        /*002a*/ 	.short	(.L_22 - .L_21)
.L_21:
        /*002c*/ 	.word	0x00000000
        /*0030*/ 	.short	0x0008
        /*0032*/ 	.short	0x0038
        /*0034*/ 	.byte	0x00, 0xf0, 0x21, 0x00


	//----- nvinfo : EIATTR_KPARAM_INFO
	.align		4
.L_22:
        /*0038*/ 	.byte	0x04, 0x17
        /*003a*/ 	.short	(.L_24 - .L_23)
.L_23:
        /*003c*/ 	.word	0x00000000
        /*0040*/ 	.short	0x0007
        /*0042*/ 	.short	0x0030
        /*0044*/ 	.byte	0x00, 0xf0, 0x21, 0x00


	//----- nvinfo : EIATTR_KPARAM_INFO
	.align		4
.L_24:
        /*0048*/ 	.byte	0x04, 0x17
        /*004a*/ 	.short	(.L_26 - .L_25)
.L_25:
        /*004c*/ 	.word	0x00000000
        /*0050*/ 	.short	0x0006
        /*0052*/ 	.short	0x0028
        /*0054*/ 	.byte	0x00, 0xf0, 0x21, 0x00


	//----- nvinfo : EIATTR_KPARAM_INFO
	.align		4
.L_26:
        /*0058*/ 	.byte	0x04, 0x17
        /*005a*/ 	.short	(.L_28 - .L_27)
.L_27:
        /*005c*/ 	.word	0x00000000
        /*0060*/ 	.short	0x0005
        /*0062*/ 	.short	0x0020
        /*0064*/ 	.byte	0x00, 0xf0, 0x11, 0x00


	//----- nvinfo : EIATTR_KPARAM_INFO
	.align		4
.L_28:
        /*0068*/ 	.byte	0x04, 0x17
        /*006a*/ 	.short	(.L_30 - .L_29)
.L_29:
        /*006c*/ 	.word	0x00000000
        /*0070*/ 	.short	0x0004
        /*0072*/ 	.short	0x001c
        /*0074*/ 	.byte	0x00, 0xf0, 0x11, 0x00


	//----- nvinfo : EIATTR_KPARAM_INFO
	.align		4
.L_30:
        /*0078*/ 	.byte	0x04, 0x17
        /*007a*/ 	.short	(.L_32 - .L_31)
.L_31:
        /*007c*/ 	.word	0x00000000
        /*0080*/ 	.short	0x0003
        /*0082*/ 	.short	0x0018
        /*0084*/ 	.byte	0x00, 0xf0, 0x11, 0x00


	//----- nvinfo : EIATTR_KPARAM_INFO
	.align		4
.L_32:
        /*0088*/ 	.byte	0x04, 0x17
        /*008a*/ 	.short	(.L_34 - .L_33)
.L_33:
        /*008c*/ 	.word	0x00000000
        /*0090*/ 	.short	0x0002
        /*0092*/ 	.short	0x0010
        /*0094*/ 	.byte	0x00, 0xf4, 0x21, 0x00


	//----- nvinfo : EIATTR_KPARAM_INFO
	.align		4
.L_34:
        /*0098*/ 	.byte	0x04, 0x17
        /*009a*/ 	.short	(.L_36 - .L_35)
.L_35:
        /*009c*/ 	.word	0x00000000
        /*00a0*/ 	.short	0x0001
        /*00a2*/ 	.short	0x0008
        /*00a4*/ 	.byte	0x00, 0xf4, 0x21, 0x00


	//----- nvinfo : EIATTR_KPARAM_INFO
	.align		4
.L_36:
        /*00a8*/ 	.byte	0x04, 0x17
        /*00aa*/ 	.short	(.L_38 - .L_37)
.L_37:
        /*00ac*/ 	.word	0x00000000
        /*00b0*/ 	.short	0x0000
        /*00b2*/ 	.short	0x0000
        /*00b4*/ 	.byte	0x00, 0xf4, 0x21, 0x00


	//----- nvinfo : EIATTR_AT_ENTRY_FRAGMENTS
	.align		4
.L_38:
        /*00b8*/ 	.byte	0x04, 0x4f
        /*00ba*/ 	.short	(.L_40 - .L_39)


	//   ....[0]....
.L_39:
        /*00bc*/ 	.word	0x00000004


	//----- nvinfo : EIATTR_RESERVED_SMEM_USED
	.align		4
.L_40:
        /*00c0*/ 	.byte	0x01, 0x41
	.zero		2


	//----- nvinfo : EIATTR_SPARSE_MMA_MASK
	.align		4
        /*00c4*/ 	.byte	0x03, 0x50
        /*00c6*/ 	.short	0x0000


	//----- nvinfo : EIATTR_TCGEN05_1CTA_USED
	.align		4
        /*00c8*/ 	.byte	0x01, 0x51
	.zero		2


	//----- nvinfo : EIATTR_MAXREG_COUNT
	.align		4
        /*00cc*/ 	.byte	0x03, 0x1b
        /*00ce*/ 	.short	0x00ff


	//----- nvinfo : EIATTR_NUM_BARRIERS
	.align		4
        /*00d0*/ 	.byte	0x02, 0x4c
        /*00d2*/ 	.byte	0x01
	.zero		1


	//----- nvinfo : EIATTR_INT_WARP_WIDE_INSTR_OFFSETS
	.align		4
        /*00d4*/ 	.byte	0x04, 0x31
        /*00d6*/ 	.short	(.L_42 - .L_41)


	//   ....[0]....
.L_41:
        /*00d8*/ 	.word	0x00001690


	//   ....[1]....
        /*00dc*/ 	.word	0x000016b0


	//   ....[2]....
        /*00e0*/ 	.word	0x00001740


	//   ....[3]....
        /*00e4*/ 	.word	0x00001900


	//   ....[4]....
        /*00e8*/ 	.word	0x00001910


	//   ....[5]....
        /*00ec*/ 	.word	0x00001970


	//   ....[6]....
        /*00f0*/ 	.word	0x00001980


	//   ....[7]....
        /*00f4*/ 	.word	0x00001bb0


	//   ....[8]....
        /*00f8*/ 	.word	0x00001bc0


	//   ....[9]....
        /*00fc*/ 	.word	0x00001d40


	//   ....[10]....
        /*0100*/ 	.word	0x00001d70


	//   ....[11]....
        /*0104*/ 	.word	0x00001da0


	//   ....[12]....
        /*0108*/ 	.word	0x00001dc0


	//   ....[13]....
        /*010c*/ 	.word	0x00001fe0


	//   ....[14]....
        /*0110*/ 	.word	0x00001ff0


	//   ....[15]....
        /*0114*/ 	.word	0x00002310


	//   ....[16]....
        /*0118*/ 	.word	0x00002320


	//   ....[17]....
        /*011c*/ 	.word	0x00002790


	//   ....[18]....
        /*0120*/ 	.word	0x000027e0


	//----- nvinfo : EIATTR_COOP_GROUP_MASK_REGIDS
	.align		4
.L_42:
        /*0124*/ 	.byte	0x04, 0x29
        /*0126*/ 	.short	(.L_44 - .L_43)


	//   ....[0]....
.L_43:
        /*0128*/ 	.word	0xffffffff


	//   ....[1]....
        /*012c*/ 	.word	0xffffffff


	//   ....[2]....
        /*0130*/ 	.word	0xffffffff


	//   ....[3]....
        /*0134*/ 	.word	0xffffffff


	//   ....[4]....
        /*0138*/ 	.word	0xffffffff


	//   ....[5]....
        /*013c*/ 	.word	0xffffffff


	//   ....[6]....
        /*0140*/ 	.word	0xffffffff


	//   ....[7]....
        /*0144*/ 	.word	0xffffffff


	//   ....[8]....
        /*0148*/ 	.word	0xffffffff


	//   ....[9]....
        /*014c*/ 	.word	0xffffffff


	//----- nvinfo : EIATTR_COOP_GROUP_INSTR_OFFSETS
	.align		4
.L_44:
        /*0150*/ 	.byte	0x04, 0x28
        /*0152*/ 	.short	(.L_46 - .L_45)


	//   ....[0]....
.L_45:
        /*0154*/ 	.word	0x00000050


	//   ....[1]....
        /*0158*/ 	.word	0x00000310


	//   ....[2]....
        /*015c*/ 	.word	0x000004f0


	//   ....[3]....
        /*0160*/ 	.word	0x00000980


	//   ....[4]....
        /*0164*/ 	.word	0x00000ac0


	//   ....[5]....
        /*0168*/ 	.word	0x00000fa0


	//   ....[6]....
        /*016c*/ 	.word	0x000010e0


	//   ....[7]....
        /*0170*/ 	.word	0x00001530


	//   ....[8]....
        /*0174*/ 	.word	0x00002620


	//   ....[9]....
        /*0178*/ 	.word	0x00002890


	//----- nvinfo : EIATTR_VRC_CTA_INIT_COUNT
	.align		4
.L_46:
        /*017c*/ 	.byte	0x02, 0x4a
        /*017e*/ 	.byte	0x80
	.zero		1


	//----- nvinfo : EIATTR_MBARRIER_INSTR_OFFSETS
	.align		4
        /*0180*/ 	.byte	0x04, 0x39
        /*0182*/ 	.short	(.L_48 - .L_47)


	//   ....[0]....
.L_47:
        /*0184*/ 	.word	0x00001760
        /*0188*/ 	.word	0x000000ff
        /*018c*/ 	.word	0x0000a000
        /*0190*/ 	.short	0x0100
        /*0192*/ 	.byte	0x08
	.zero		1


	//   ....[1]....
        /*0194*/ 	.word	0x00001770
        /*0198*/ 	.word	0x000000ff
        /*019c*/ 	.word	0x0000a010
        /*01a0*/ 	.short	0x0100
        /*01a2*/ 	.byte	0x08
	.zero		1


	//   ....[2]....
        /*01a4*/ 	.word	0x00001820
        /*01a8*/ 	.word	0x000000ff
        /*01ac*/ 	.word	0x0000a008
        /*01b0*/ 	.short	0x0100
        /*01b2*/ 	.byte	0x08
	.zero		1


	//   ....[3]....
        /*01b4*/ 	.word	0x00001830
        /*01b8*/ 	.word	0x000000ff
        /*01bc*/ 	.word	0x0000a018
        /*01c0*/ 	.short	0x0100
        /*01c2*/ 	.byte	0x08
	.zero		1


	//   ....[4]....
        /*01c4*/ 	.word	0x00001a10
        /*01c8*/ 	.word	0x000000ff
        /*01cc*/ 	.word	0x0000a000
        /*01d0*/ 	.short	0x010a
        /*01d2*/ 	.byte	0x08
	.zero		1


	//   ....[5]....
        /*01d4*/ 	.word	0x00001c10
        /*01d8*/ 	.word	0x000000ff
        /*01dc*/ 	.word	0x0000a010
        /*01e0*/ 	.short	0x010a
        /*01e2*/ 	.byte	0x08
	.zero		1


	//   ....[6]....
        /*01e4*/ 	.word	0x00001e40
        /*01e8*/ 	.word	0x000000ff
        /*01ec*/ 	.word	0x0000a000
        /*01f0*/ 	.short	0x010a
        /*01f2*/ 	.byte	0x1c
	.zero		1


	//   ....[7]....
        /*01f4*/ 	.word	0x00002030
        /*01f8*/ 	.word	0x000000ff
        /*01fc*/ 	.word	0x0000a010
        /*0200*/ 	.short	0x010a
        /*0202*/ 	.byte	0x1c
	.zero		1


	//   ....[8]....
        /*0204*/ 	.word	0x00002110
        /*0208*/ 	.word	0x000000ff
        /*020c*/ 	.word	0x0000a000
        /*0210*/ 	.short	0x0108
        /*0212*/ 	.byte	0x08
	.zero		1


	//   ....[9]....
        /*0214*/ 	.word	0x00002120
        /*0218*/ 	.word	0x000000ff
        /*021c*/ 	.word	0x0000a010
        /*0220*/ 	.short	0x0108
        /*0222*/ 	.byte	0x08
	.zero		1


	//   ....[10]....
        /*0224*/ 	.word	0x00002170
        /*0228*/ 	.word	0x000000ff
        /*022c*/ 	.word	0x0000a008
        /*0230*/ 	.short	0x0108
        /*0232*/ 	.byte	0x08
	.zero		1


	//   ....[11]....
        /*0234*/ 	.word	0x00002180
        /*0238*/ 	.word	0x000000ff
        /*023c*/ 	.word	0x0000a018
        /*0240*/ 	.short	0x0108
        /*0242*/ 	.byte	0x08
	.zero		1


	//   ....[12]....
        /*0244*/ 	.word	0x000028b0
        /*0248*/ 	.word	0x000000ff
        /*024c*/ 	.word	0x0000a000
        /*0250*/ 	.short	0x010a
        /*0252*/ 	.byte	0x08
	.zero		1


	//   ....[13]....
        /*0254*/ 	.word	0x000028e0
        /*0258*/ 	.word	0x000000ff
        /*025c*/ 	.word	0x0000a010
        /*0260*/ 	.short	0x010a
        /*0262*/ 	.byte	0x08
	.zero		1


	//   ....[14]....
        /*0264*/ 	.word	0x00002910
        /*0268*/ 	.word	0x000000ff
        /*026c*/ 	.word	0x0000a000
        /*0270*/ 	.short	0x010a
        /*0272*/ 	.byte	0x1c
	.zero		1


	//   ....[15]....
        /*0274*/ 	.word	0x00002940
        /*0278*/ 	.word	0x000000ff
        /*027c*/ 	.word	0x0000a010
        /*0280*/ 	.short	0x010a
        /*0282*/ 	.byte	0x1c
	.zero		1


	//----- nvinfo : EIATTR_NUM_MBARRIERS
	.align		4
.L_48:
        /*0284*/ 	.byte	0x03, 0x38
        /*0286*/ 	.short	0x0004


	//----- nvinfo : EIATTR_EXIT_INSTR_OFFSETS
	.align		4
        /*0288*/ 	.byte	0x04, 0x1c
        /*028a*/ 	.short	(.L_50 - .L_49)


	//   ....[0]....
.L_49:
        /*028c*/ 	.word	0x000028a0


	//----- nvinfo : EIATTR_REQNTID
	.align		4
.L_50:
        /*0290*/ 	.byte	0x04, 0x10
        /*0292*/ 	.short	(.L_52 - .L_51)
.L_51:
        /*0294*/ 	.word	0x00000100
        /*0298*/ 	.word	0x00000001
        /*029c*/ 	.word	0x00000001


	//----- nvinfo : EIATTR_CRS_STACK_SIZE
	.align		4
.L_52:
        /*02a0*/ 	.byte	0x04, 0x1e
        /*02a2*/ 	.short	(.L_54 - .L_53)
.L_53:
        /*02a4*/ 	.word	0x00000000


	//----- nvinfo : EIATTR_CBANK_PARAM_SIZE
	.align		4
.L_54:
        /*02a8*/ 	.byte	0x03, 0x19
        /*02aa*/ 	.short	0x0050


	//----- nvinfo : EIATTR_PARAM_CBANK
	.align		4
        /*02ac*/ 	.byte	0x04, 0x0a
        /*02ae*/ 	.short	(.L_56 - .L_55)
	.align		4
.L_55:
        /*02b0*/ 	.word	index@(.nv.constant0.gluon_tcgen05)
        /*02b4*/ 	.short	0x0380
        /*02b6*/ 	.short	0x0050


	//----- nvinfo : EIATTR_SW_WAR
	.align		4
.L_56:
        /*02b8*/ 	.byte	0x04, 0x36
        /*02ba*/ 	.short	(.L_58 - .L_57)
.L_57:
        /*02bc*/ 	.word	0x00000008
.L_58:


//--------------------- .nv.compat                --------------------------
	.section	.nv.compat,"",@"SHT_CUDA_COMPAT_INFO"
	.align	4
        /*0000*/ 	.byte	0x02, 0x02, 0x02, 0x00, 0x02, 0x05, 0x05, 0x00, 0x02, 0x03, 0x03, 0x00, 0x02, 0x06, 0x01, 0x00


//--------------------- .nv.callgraph             --------------------------
	.section	.nv.callgraph,"",@"SHT_CUDA_CALLGRAPH"
	.align	4
	.sectionentsize	8
	.align		4
        /*0000*/ 	.word	0x00000000
	.align		4
        /*0004*/ 	.word	0xffffffff
	.align		4
        /*0008*/ 	.word	0x00000000
	.align		4
        /*000c*/ 	.word	0xfffffffe
	.align		4
        /*0010*/ 	.word	0x00000000
	.align		4
        /*0014*/ 	.word	0xfffffffd
	.align		4
        /*0018*/ 	.word	0x00000000
	.align		4
        /*001c*/ 	.word	0xfffffffc


//--------------------- .text.gluon_tcgen05       --------------------------
	.section	.text.gluon_tcgen05,"ax",@progbits
	.align	128
        .global         gluon_tcgen05
        .type           gluon_tcgen05,@function
        .size           gluon_tcgen05,(.L_x_78 - gluon_tcgen05)
        .other          gluon_tcgen05,@"STO_CUDA_ENTRY STV_DEFAULT"
gluon_tcgen05:
.text.gluon_tcgen05:
[----:B------:R-:W1:Y:S01]  /*0000*/  LDC R1, c[0x0][0x37c] ;  /* 0x0000df00ff017b82 */ /* 0x000e620000000800 */
[----:B------:R-:W2:Y:S02]  /*0010*/  S2R R0, SR_TID.X ;  /* 0x0000000000007919 */ /* 0x000ea40000002100 */
[----:B--2---:R-:W-:-:S13]  /*0020*/  ISETP.GE.U32.AND P2, PT, R0, 0x20, PT ;  /* 0x000000200000780c */ /* 0x004fda0003f46070 */
[----:B------:R-:W-:Y:S05]  /*0030*/  @P2 BRA `(.L_x_0) ;  /* 0x0000000000b82947 */ /* 0x000fea0003800000 */
[----:B------:R-:W2:Y:S01]  /*0040*/  S2UR UR6, SR_CgaCtaId ;  /* 0x00000000000679c3 */ /* 0x000ea20000008800 */
[----:B------:R-:W-:Y:S01]  /*0050*/  NOP ;  /* 0x0000000000007918 */ /* 0x000fe20000000000 */
[----:B------:R-:W-:Y:S02]  /*0060*/  UMOV UR4, 0x40 ;  /* 0x0000004000047882 */ /* 0x000fe40000000000 */
[----:B--2---:R-:W-:-:S09]  /*0070*/  ULEA UR4, UR6, UR4, 0x18 ;  /* 0x0000000406047291 */ /* 0x004fd2000f8ec0ff */
[----:B------:R-:W2:Y:S01]  /*0080*/  LDS.U8 R2, [UR4] ;  /* 0x00000004ff027984 */ /* 0x000ea20008000000 */
[----:B------:R-:W-:Y:S02]  /*0090*/  UMOV UR4, 0x400 ;  /* 0x0000040000047882 */ /* 0x000fe40000000000 */
[----:B------:R-:W-:Y:S01]  /*00a0*/  ULEA UR4, UR6, UR4, 0x18 ;  /* 0x0000000406047291 */ /* 0x000fe2000f8ec0ff */
[----:B--2---:R-:W-:-:S13]  /*00b0*/  ISETP.NE.AND P0, PT, R2, RZ, PT ;  /* 0x000000ff0200720c */ /* 0x004fda0003f05270 */
[----:B------:R-:W-:Y:S05]  /*00c0*/  @P0 BRA `(.L_x_1) ;  /* 0x00000000007c0947 */ /* 0x000fea0003800000 */
[----:B------:R-:W-:-:S13]  /*00d0*/  ELECT P0, URZ, PT ;  /* 0x0000000000ff782f */ /* 0x000fda0003800000 */
[----:B------:R-:W-:Y:S05]  /*00e0*/  @!P0 BRA `(.L_x_2) ;  /* 0x0000000000848947 */ /* 0x000fea0003800000 */
[----:B------:R-:W-:Y:S01]  /*00f0*/  UMOV UR5, 0x8 ;  /* 0x0000000800057882 */ /* 0x000fe20000000000 */
[----:B------:R-:W-:Y:S02]  /*0100*/  IMAD.MOV.U32 R5, RZ, RZ, 0x1 ;  /* 0x00000001ff057424 */ /* 0x000fe400078e00ff */
[----:B------:R-:W-:Y:S02]  /*0110*/  IMAD.MOV.U32 R3, RZ, RZ, 0xff ;  /* 0x000000ffff037424 */ /* 0x000fe400078e00ff */
[----:B------:R-:W-:Y:S04]  /*0120*/  DEPBAR.LE SB2, 0x36 ;  /* 0x0000ad800000791a */ /* 0x000fe80000000000 */
[----:B------:R-:W2:Y:S02]  /*0130*/  UTCATOMSWS.FIND_AND_SET.ALIGN UP0, UR5, UR5 ;  /* 0x00000005000575e3 */ /* 0x000ea40008000800 */
[----:B--2---:R-:W-:-:S04]  /*0140*/  PLOP3.LUT P0, PT, PT, PT, UP0, 0x80, 0x8 ;  /* 0x000000000008781c */ /* 0x004fc80003f0f008 */
[----:B------:R-:W-:-:S04]  /*0150*/  SEL R2, RZ, 0xffffffff, !P0 ;  /* 0xffffffffff027807 */ /* 0x000fc80004000000 */
[----:B------:R-:W-:Y:S01]  /*0160*/  ISETP.NE.AND P0, PT, R2, RZ, PT ;  /* 0x000000ff0200720c */ /* 0x000fe20003f05270 */
[----:B------:R-:W-:-:S12]  /*0170*/  IMAD.U32 R2, RZ, RZ, UR5 ;  /* 0x00000005ff027e24 */ /* 0x000fd8000f8e00ff */
[----:B------:R-:W-:Y:S05]  /*0180*/  @P0 BRA `(.L_x_3) ;  /* 0x0000000000240947 */ /* 0x000fea0003800000 */
.L_x_4:
[----:B------:R-:W-:Y:S05]  /*0190*/  NANOSLEEP 0x64 ;  /* 0x000000640000795d */ /* 0x000fea0003800000 */
[----:B------:R-:W-:-:S05]  /*01a0*/  UMOV UR5, 0x8 ;  /* 0x0000000800057882 */ /* 0x000fca0000000000 */
[----:B------:R-:W-:Y:S04]  /*01b0*/  DEPBAR.LE SB2, 0x36 ;  /* 0x0000ad800000791a */ /* 0x000fe80000000000 */
[----:B------:R-:W2:Y:S02]  /*01c0*/  UTCATOMSWS.FIND_AND_SET.ALIGN UP0, UR5, UR5 ;  /* 0x00000005000575e3 */ /* 0x000ea40008000800 */
[----:B--2---:R-:W-:-:S04]  /*01d0*/  PLOP3.LUT P0, PT, PT, PT, UP0, 0x80, 0x8 ;  /* 0x000000000008781c */ /* 0x004fc80003f0f008 */
[----:B------:R-:W-:-:S04]  /*01e0*/  SEL R2, RZ, 0xffffffff, !P0 ;  /* 0xffffffffff027807 */ /* 0x000fc80004000000 */
[----:B------:R-:W-:Y:S01]  /*01f0*/  ISETP.NE.AND P0, PT, R2, RZ, PT ;  /* 0x000000ff0200720c */ /* 0x000fe20003f05270 */
[----:B------:R-:W-:-:S12]  /*0200*/  IMAD.U32 R2, RZ, RZ, UR5 ;  /* 0x00000005ff027e24 */ /* 0x000fd8000f8e00ff */
[----:B------:R-:W-:Y:S05]  /*0210*/  @!P0 BRA `(.L_x_4) ;  /* 0xfffffffc00dc8947 */ /* 0x000fea000383ffff */
.L_x_3:
[C---:B------:R-:W-:Y:S01]  /*0220*/  VIADD R4, R2.reuse, 0x10 ;  /* 0x0000001002047836 */ /* 0x040fe20000000000 */
[----:B------:R-:W-:Y:S01]  /*0230*/  UMOV UR5, 0x50 ;  /* 0x0000005000057882 */ /* 0x000fe20000000000 */
[----:B------:R-:W-:Y:S01]  /*0240*/  SHF.L.U32 R3, R3, R2, RZ ;  /* 0x0000000203037219 */ /* 0x000fe200000006ff */
[----:B------:R-:W-:Y:S01]  /*0250*/  ULEA UR5, UR6, UR5, 0x18 ;  /* 0x0000000506057291 */ /* 0x000fe2000f8ec0ff */
[----:B------:R-:W-:Y:S01]  /*0260*/  IMAD.SHL.U32 R2, R2, 0x20, RZ ;  /* 0x0000002002027824 */ /* 0x000fe200078e00ff */
[----:B------:R-:W-:-:S04]  /*0270*/  SHF.L.U32 R4, R5, R4, RZ ;  /* 0x0000000405047219 */ /* 0x000fc800000006ff */
[----:B------:R-:W-:-:S05]  /*0280*/  LOP3.LUT R3, R4, R3, RZ, 0xfc, !PT ;  /* 0x0000000304037212 */ /* 0x000fca00078efcff */
[----:B------:R2:W-:Y:S04]  /*0290*/  ATOMS.OR RZ, [UR5], R3 ;  /* 0x00000003ffff798c */ /* 0x0005e8000b000005 */
[----:B------:R2:W-:Y:S01]  /*02a0*/  STS [UR4], R2 ;  /* 0x00000002ff007988 */ /* 0x0005e20008000804 */
[----:B------:R-:W-:Y:S05]  /*02b0*/  BRA `(.L_x_2) ;  /* 0x0000000000107947 */ /* 0x000fea0003800000 */
.L_x_1:
[----:B------:R-:W-:Y:S01]  /*02c0*/  IMAD.MOV.U32 R3, RZ, RZ, -0x1 ;  /* 0xffffffffff037424 */ /* 0x000fe200078e00ff */
[----:B------:R-:W-:-:S04]  /*02d0*/  MOV R2, 0x300 ;  /* 0x0000030000027802 */ /* 0x000fc80000000f00 */
[----:B------:R2:W-:Y:S03]  /*02e0*/  STS [UR4], R3 ;  /* 0x00000003ff007988 */ /* 0x0005e60008000804 */
[----:B-12---:R-:W-:Y:S05]  /*02f0*/  CALL.REL.NOINC `($__internal_1_$__cuda_sm10x_tcgen05_guardrail_trap_phase_invalid_during_alloc) ;  /* 0x0000002400a87944 */ /* 0x006fea0003c00000 */
.L_x_2:
[----:B------:R-:W-:Y:S05]  /*0300*/  WARPSYNC.ALL ;  /* 0x0000000000007948 */ /* 0x000fea0003800000 */
[----:B------:R-:W-:Y:S01]  /*0310*/  NOP ;  /* 0x0000000000007918 */ /* 0x000fe20000000000 */
.L_x_0:
[----:B------:R-:W3:Y:S08]  /*0320*/  S2UR UR4, SR_CgaCtaId ;  /* 0x00000000000479c3 */ /* 0x000ef00000008800 */
[----:B------:R-:W-:Y:S01]  /*0330*/  BAR.SYNC.DEFER_BLOCKING 0x0 ;  /* 0x0000000000007b1d */ /* 0x000fe20000010000 */
[----:B------:R-:W-:-:S05]  /*0340*/  LOP3.LUT R68, R0, 0xff, RZ, 0xc0, !PT ;  /* 0x000000ff00447812 */ /* 0x000fca00078ec0ff */
[----:B------:R-:W-:Y:S02]  /*0350*/  UMOV UR8, 0x400 ;  /* 0x0000040000087882 */ /* 0x000fe40000000000 */
[----:B------:R-:W4:Y:S08]  /*0360*/  LDC R10, c[0x0][0x3a0] ;  /* 0x0000e800ff0a7b82 */ /* 0x000f300000000800 */
[----:B------:R-:W5:Y:S01]  /*0370*/  S2UR UR19, SR_CTAID.Y ;  /* 0x00000000001379c3 */ /* 0x000f620000002600 */
[----:B---3--:R-:W-:-:S09]  /*0380*/  ULEA UR8, UR4, UR8, 0x18 ;  /* 0x0000000804087291 */ /* 0x008fd2000f8ec0ff */
[----:B--2---:R-:W2:Y:S01]  /*0390*/  LDS R3, [UR8] ;  /* 0x00000008ff037984 */ /* 0x004ea20008000800 */
[----:B------:R-:W-:Y:S06]  /*03a0*/  BAR.SYNC.DEFER_BLOCKING 0x0 ;  /* 0x0000000000007b1d */ /* 0x000fec0000010000 */
[----:B------:R-:W-:Y:S05]  /*03b0*/  @P2 BRA `(.L_x_5) ;  /* 0x0000000000182947 */ /* 0x000fea0003800000 */
[----:B------:R-:W-:Y:S01]  /*03c0*/  ELECT P0, URZ, PT ;  /* 0x0000000000ff782f */ /* 0x000fe20003800000 */
[----:B------:R-:W-:Y:S01]  /*03d0*/  IMAD.MOV.U32 R2, RZ, RZ, 0x1 ;  /* 0x00000001ff027424 */ /* 0x000fe200078e00ff */
[----:B------:R-:W-:Y:S01]  /*03e0*/  UMOV UR5, 0x40 ;  /* 0x0000004000057882 */ /* 0x000fe20000000000 */
[----:B------:R-:W-:Y:S01]  /*03f0*/  UVIRTCOUNT.DEALLOC.SMPOOL 0x80 ;  /* 0x000000800000784c */ /* 0x000fe20000000000 */
[----:B------:R-:W-:-:S09]  /*0400*/  ULEA UR5, UR4, UR5, 0x18 ;  /* 0x0000000504057291 */ /* 0x000fd2000f8ec0ff */
[----:B------:R3:W-:Y:S03]  /*0410*/  @P0 STS.U8 [UR5], R2 ;  /* 0x00000002ff000988 */ /* 0x0007e60008000005 */
.L_x_5:
[----:B------:R-:W3:Y:S01]  /*0420*/  S2UR UR4, SR_CTAID.Z ;  /* 0x00000000000479c3 */ /* 0x000ee20000002700 */
[----:B------:R-:W5:Y:S01]  /*0430*/  LDCU UR5, c[0x0][0x370] ;  /* 0x00006e00ff0577ac */ /* 0x000f620008000800 */
[----:B------:R-:W-:Y:S01]  /*0440*/  ISETP.GE.U32.AND P0, PT, R68, 0x20, PT ;  /* 0x000000204400780c */ /* 0x000fe20003f06070 */
[----:B----4-:R-:W-:Y:S01]  /*0450*/  VIADD R5, R10, 0xffffffff ;  /* 0xffffffff0a057836 */ /* 0x010fe20000000000 */
[C---:B------:R-:W-:Y:S01]  /*0460*/  ISETP.NE.U32.AND P3, PT, R68.reuse, RZ, PT ;  /* 0x000000ff4400720c */ /* 0x040fe20003f65070 */
[----:B------:R-:W3:Y:S01]  /*0470*/  LDCU UR6, c[0x0][0x374] ;  /* 0x00006e80ff0677ac */ /* 0x000ee20008000800 */
[----:B------:R-:W-:Y:S01]  /*0480*/  LEA R4, R68, UR8, 0x2 ;  /* 0x0000000844047c11 */ /* 0x000fe2000f8e10ff */
[----:B------:R-:W-:Y:S01]  /*0490*/  BSSY.RECONVERGENT B0, `(.L_x_6) ;  /* 0x0000015000007945 */ /* 0x000fe20003800200 */
[----:B------:R-:W5:Y:S01]  /*04a0*/  S2UR UR7, SR_CTAID.X ;  /* 0x00000000000779c3 */ /* 0x000f620000002500 */
[----:B------:R-:W4:Y:S01]  /*04b0*/  LDCU.64 UR20, c[0x0][0x3c0] ;  /* 0x00007800ff1477ac */ /* 0x000f220008000a00 */
[----:B--2---:R-:W-:-:S05]  /*04c0*/  R2UR UR23, R3 ;  /* 0x00000000031772ca */ /* 0x004fca00000e0000 */
[----:B------:R2:W-:Y:S01]  /*04d0*/  @!P0 STS [R4], RZ ;  /* 0x000000ff04008388 */ /* 0x0005e20000000800 */
[----:B------:R-:W1:Y:S01]  /*04e0*/  LDC R6, c[0x0][0x398] ;  /* 0x0000e600ff067b82 */ /* 0x000e620000000800 */
[----:B------:R-:W-:Y:S02]  /*04f0*/  NOP ;  /* 0x0000000000007918 */ /* 0x000fe40000000000 */
[----:B------:R2:W-:Y:S01]  /*0500*/  @!P3 STS [UR8+0x20], R5 ;  /* 0x00002005ff00b988 */ /* 0x0005e20008000808 */
[----:B---3-5:R-:W-:-:S04]  /*0510*/  UIMAD UR4, UR4, UR6, UR19 ;  /* 0x00000006040472a4 */ /* 0x028fc8000f8e0213 */
[----:B------:R-:W-:-:S04]  /*0520*/  UIMAD UR4, UR4, UR5, UR7 ;  /* 0x00000005040472a4 */ /* 0x000fc8000f8e0207 */
[----:B------:R-:W-:-:S04]  /*0530*/  UIMAD UR4, UR4, 0x180, URZ ;  /* 0x00000180040478a4 */ /* 0x000fc8000f8e02ff */
[----:B----4-:R-:W-:Y:S01]  /*0540*/  UIADD3 UR24, UP0, UPT, UR4, UR20, URZ ;  /* 0x0000001404187290 */ /* 0x010fe2000ff1e0ff */
[----:B-1----:R-:W-:-:S03]  /*0550*/  VIADD R6, R6, 0xffffffff ;  /* 0xffffffff06067836 */ /* 0x002fc60000000000 */
[----:B------:R-:W-:Y:S01]  /*0560*/  ULEA.HI.X.SX32 UR25, UR4, UR21, 0x1, UP0 ;  /* 0x0000001504197291 */ /* 0x000fe200080f0eff */
[----:B--2---:R-:W-:Y:S11]  /*0570*/  @P3 BRA `(.L_x_7) ;  /* 0x0000000000183947 */ /* 0x004ff60003800000 */
[----:B------:R-:W1:Y:S01]  /*0580*/  LDS R2, [UR8+0x8] ;  /* 0x00000808ff027984 */ /* 0x000e620008000800 */
[----:B------:R-:W2:Y:S01]  /*0590*/  LDC.64 R8, c[0x0][0x380] ;  /* 0x0000e000ff087b82 */ /* 0x000ea20000000a00 */
[----:B------:R-:W-:Y:S02]  /*05a0*/  IMAD.MOV.U32 R3, RZ, RZ, 0x70 ;  /* 0x00000070ff037424 */ /* 0x000fe400078e00ff */
[----:B--2---:R2:W-:Y:S03]  /*05b0*/  STS.64 [UR8], R8 ;  /* 0x00000008ff007988 */ /* 0x0045e60008000a08 */
[----:B-1----:R-:W-:-:S05]  /*05c0*/  LOP3.LUT R2, R2, 0x10, R3, 0xd8, !PT ;  /* 0x0000001002027812 */ /* 0x002fca00078ed803 */
[----:B------:R2:W-:Y:S02]  /*05d0*/  STS [UR8+0x8], R2 ;  /* 0x00000802ff007988 */ /* 0x0005e40008000808 */
.L_x_7:
[----:B------:R-:W-:Y:S05]  /*05e0*/  BSYNC.RECONVERGENT B0 ;  /* 0x0000000000007941 */ /* 0x000fea0003800200 */
.L_x_6:
[----:B------:R-:W-:Y:S04]  /*05f0*/  BSSY.RECONVERGENT B0, `(.L_x_8) ;  /* 0x000000a000007945 */ /* 0x000fe80003800200 */
[----:B------:R-:W-:Y:S05]  /*0600*/  @P3 BRA `(.L_x_9) ;  /* 0x0000000000203947 */ /* 0x000fea0003800000 */
[----:B--2---:R-:W1:Y:S01]  /*0610*/  LDS R2, [UR8+0x34] ;  /* 0x00003408ff027984 */ /* 0x004e620008000800 */
[----:B------:R-:W-:Y:S02]  /*0620*/  IMAD.MOV.U32 R3, RZ, RZ, 0x3f000000 ;  /* 0x3f000000ff037424 */ /* 0x000fe400078e00ff */
[----:B------:R-:W-:Y:S01]  /*0630*/  @!P3 IMAD.MOV.U32 R7, RZ, RZ, 0x3f ;  /* 0x0000003fff07b424 */ /* 0x000fe200078e00ff */
[----:B------:R-:W2:Y:S02]  /*0640*/  @!P3 LDS R8, [UR8+0x38] ;  /* 0x00003808ff08b984 */ /* 0x000ea40008000800 */
[----:B-1----:R-:W-:Y:S02]  /*0650*/  LOP3.LUT R2, R2, 0xff000000, R3, 0xb8, !PT ;  /* 0xff00000002027812 */ /* 0x002fe400078eb803 */
[----:B--2---:R-:W-:-:S03]  /*0660*/  @!P3 LOP3.LUT R3, R8, 0xff, R7, 0xb8, !PT ;  /* 0x000000ff0803b812 */ /* 0x004fc600078eb807 */
[----:B------:R1:W-:Y:S04]  /*0670*/  STS [UR8+0x34], R2 ;  /* 0x00003402ff007988 */ /* 0x0003e80008000808 */
[----:B------:R1:W-:Y:S02]  /*0680*/  @!P3 STS [UR8+0x38], R3 ;  /* 0x00003803ff00b988 */ /* 0x0003e40008000808 */
.L_x_9:
[----:B------:R-:W-:Y:S05]  /*0690*/  BSYNC.RECONVERGENT B0 ;  /* 0x0000000000007941 */ /* 0x000fea0003800200 */
.L_x_8:
[----:B------:R-:W-:Y:S04]  /*06a0*/  BSSY.RECONVERGENT B0, `(.L_x_10) ;  /* 0x000000a000007945 */ /* 0x000fe80003800200 */
[----:B------:R-:W-:Y:S05]  /*06b0*/  @P3 BRA `(.L_x_11) ;  /* 0x0000000000203947 */ /* 0x000fea0003800000 */
[----:B-12---:R-:W1:Y:S01]  /*06c0*/  LDS R2, [UR8+0x1c] ;  /* 0x00001c08ff027984 */ /* 0x006e620008000800 */
[----:B------:R-:W2:Y:S03]  /*06d0*/  LDC.64 R8, c[0x0][0x3a8] ;  /* 0x0000ea00ff087b82 */ /* 0x000ea60000000a00 */
[----:B------:R3:W-:Y:S01]  /*06e0*/  STS [UR8+0x24], R6 ;  /* 0x00002406ff007988 */ /* 0x0007e20008000808 */
[--C-:B--2---:R-:W-:Y:S02]  /*06f0*/  SHF.R.U32.HI R7, RZ, 0x4, R9.reuse ;  /* 0x00000004ff077819 */ /* 0x104fe40000011609 */
[----:B------:R-:W-:-:S05]  /*0700*/  SHF.R.U64 R3, R8, 0x4, R9 ;  /* 0x0000000408037819 */ /* 0x000fca0000001209 */
[----:B------:R3:W-:Y:S01]  /*0710*/  STS [UR8+0xc], R3 ;  /* 0x00000c03ff007988 */ /* 0x0007e20008000808 */
[----:B-1----:R-:W-:-:S05]  /*0720*/  LOP3.LUT R2, R2, 0xf, R7, 0xb8, !PT ;  /* 0x0000000f02027812 */ /* 0x002fca00078eb807 */
[----:B------:R3:W-:Y:S02]  /*0730*/  STS [UR8+0x1c], R2 ;  /* 0x00001c02ff007988 */ /* 0x0007e40008000808 */
.L_x_11:
[----:B------:R-:W-:Y:S05]  /*0740*/  BSYNC.RECONVERGENT B0 ;  /* 0x0000000000007941 */ /* 0x000fea0003800200 */
.L_x_10:
[----:B------:R-:W-:Y:S04]  /*0750*/  BSSY.RECONVERGENT B1, `(.L_x_12) ;  /* 0x000001d000017945 */ /* 0x000fe80003800200 */
[----:B------:R-:W-:Y:S04]  /*0760*/  BSSY.RELIABLE B0, `(.L_x_13) ;  /* 0x0000018000007945 */ /* 0x000fe80003800100 */
[----:B------:R-:W-:Y:S05]  /*0770*/  @P3 BRA `(.L_x_14) ;  /* 0x00000000001c3947 */ /* 0x000fea0003800000 */
[----:B-123--:R-:W1:Y:S02]  /*0780*/  LDS R2, [UR8+0x34] ;  /* 0x00003408ff027984 */ /* 0x00ee640008000800 */
[----:B-1----:R-:W-:-:S05]  /*0790*/  LOP3.LUT R2, R2, 0x7, RZ, 0xb8, !PT ;  /* 0x0000000702027812 */ /* 0x002fca00078eb8ff */
[----:B------:R1:W-:Y:S01]  /*07a0*/  STS [UR8+0x34], R2 ;  /* 0x00003402ff007988 */ /* 0x0003e20008000808 */
[----:B------:R-:W-:Y:S05]  /*07b0*/  @P3 BRA `(.L_x_15) ;  /* 0x00000000001c3947 */ /* 0x000fea0003800000 */
[----:B-1----:R-:W1:Y:S02]  /*07c0*/  LDS R2, [UR8+0x34] ;  /* 0x00003408ff027984 */ /* 0x002e640008000800 */
[----:B-1----:R-:W-:-:S05]  /*07d0*/  LOP3.LUT R2, R2, 0x38, RZ, 0xb8, !PT ;  /* 0x0000003802027812 */ /* 0x002fca00078eb8ff */
[----:B------:R4:W-:Y:S02]  /*07e0*/  STS [UR8+0x34], R2 ;  /* 0x00003402ff007988 */ /* 0x0009e40008000808 */
.L_x_14:
[----:B------:R-:W-:Y:S05]  /*07f0*/  @P3 BRA `(.L_x_16) ;  /* 0x00000000001c3947 */ /* 0x000fea0003800000 */
[----:B-1234-:R-:W1:Y:S02]  /*0800*/  LDS R2, [UR8+0x8] ;  /* 0x00000808ff027984 */ /* 0x01ee640008000800 */
[----:B-1----:R-:W-:-:S05]  /*0810*/  LOP3.LUT R2, R2, 0x780, RZ, 0xb8, !PT ;  /* 0x0000078002027812 */ /* 0x002fca00078eb8ff */
[----:B------:R2:W-:Y:S02]  /*0820*/  STS [UR8+0x8], R2 ;  /* 0x00000802ff007988 */ /* 0x0005e40008000808 */
.L_x_15:
[----:B------:R-:W-:Y:S05]  /*0830*/  @P3 BRA `(.L_x_17) ;  /* 0x0000000000283947 */ /* 0x000fea0003800000 */
[----:B-12---:R-:W1:Y:S02]  /*0840*/  LDS R2, [UR8+0x8] ;  /* 0x00000808ff027984 */ /* 0x006e640008000800 */
[----:B-1----:R-:W-:-:S05]  /*0850*/  LOP3.LUT R2, R2, 0x1800, RZ, 0xb8, !PT ;  /* 0x0000180002027812 */ /* 0x002fca00078eb8ff */
[----:B------:R5:W-:Y:S02]  /*0860*/  STS [UR8+0x8], R2 ;  /* 0x00000802ff007988 */ /* 0x000be40008000808 */
.L_x_16:
[----:B------:R-:W-:Y:S05]  /*0870*/  @P3 BREAK.RELIABLE B0 ;  /* 0x0000000000003942 */ /* 0x000fea0003800100 */
[----:B------:R-:W-:Y:S05]  /*0880*/  @P3 BRA `(.L_x_18) ;  /* 0x0000000000243947 */ /* 0x000fea0003800000 */
[----:B-1-3--:R-:W1:Y:S01]  /*0890*/  LDS R3, [UR8+0x8] ;  /* 0x00000808ff037984 */ /* 0x00ae620008000800 */
[----:B--2-45:R-:W-:-:S05]  /*08a0*/  IMAD.MOV.U32 R2, RZ, RZ, 0x6000 ;  /* 0x00006000ff027424 */ /* 0x034fca00078e00ff */
[----:B-1----:R-:W-:-:S04]  /*08b0*/  LOP3.LUT R2, R3, 0x4000, R2, 0xd8, !PT ;  /* 0x0000400003027812 */ /* 0x002fc800078ed802 */
[----:B------:R-:W-:-:S05]  /*08c0*/  LOP3.LUT R2, R2, 0x400000, RZ, 0xb8, !PT ;  /* 0x0040000002027812 */ /* 0x000fca00078eb8ff */
[----:B------:R3:W-:Y:S02]  /*08d0*/  STS [UR8+0x8], R2 ;  /* 0x00000802ff007988 */ /* 0x0007e40008000808 */
.L_x_17:
[----:B------:R-:W-:Y:S05]  /*08e0*/  BSYNC.RELIABLE B0 ;  /* 0x0000000000007941 */ /* 0x000fea0003800100 */
.L_x_13:
[----:B-123--:R-:W1:Y:S02]  /*08f0*/  @!P3 LDS R2, [UR8+0x8] ;  /* 0x00000808ff02b984 */ /* 0x00ee640008000800 */
[----:B-1----:R-:W-:-:S05]  /*0900*/  @!P3 LOP3.LUT R2, R2, 0x8000, RZ, 0xb8, !PT ;  /* 0x000080000202b812 */ /* 0x002fca00078eb8ff */
[----:B------:R1:W-:Y:S02]  /*0910*/  @!P3 STS [UR8+0x8], R2 ;  /* 0x00000802ff00b988 */ /* 0x0003e40008000808 */
.L_x_18:
[----:B------:R-:W-:Y:S05]  /*0920*/  BSYNC.RECONVERGENT B1 ;  /* 0x0000000000017941 */ /* 0x000fea0003800200 */
.L_x_12:
[----:B------:R-:W-:Y:S05]  /*0930*/  WARPSYNC.ALL ;  /* 0x0000000000007948 */ /* 0x000fea0003800000 */
[----:B------:R-:W-:Y:S01]  /*0940*/  NOP ;  /* 0x0000000000007918 */ /* 0x000fe20000000000 */
[----:B------:R-:W-:Y:S05]  /*0950*/  @P0 BRA `(.L_x_19) ;  /* 0x0000000000300947 */ /* 0x000fea0003800000 */
[----:B-12345:R-:W1:Y:S01]  /*0960*/  S2R R2, SR_LANEID ;  /* 0x0000000000027919 */ /* 0x03ee620000000000 */
[----:B------:R-:W-:Y:S05]  /*0970*/  WARPSYNC.ALL ;  /* 0x0000000000007948 */ /* 0x000fea0003800000 */
[----:B------:R-:W-:Y:S01]  /*0980*/  NOP ;  /* 0x0000000000007918 */ /* 0x000fe20000000000 */
[----:B-1----:R-:W-:-:S05]  /*0990*/  IMAD.SHL.U32 R7, R2, 0x4, RZ ;  /* 0x0000000402077824 */ /* 0x002fca00078e00ff */
[----:B------:R-:W1:Y:S01]  /*09a0*/  LDS R9, [R7+UR8] ;  /* 0x0000000807097984 */ /* 0x000e620008000800 */
[----:B------:R-:W-:-:S05]  /*09b0*/  IADD3 R2, P1, PT, R7, UR24, RZ ;  /* 0x0000001807027c10 */ /* 0x000fca000ff3e0ff */
[----:B------:R-:W-:-:S05]  /*09c0*/  IMAD.X R3, RZ, RZ, UR25, P1 ;  /* 0x00000019ff037e24 */ /* 0x000fca00088e06ff */
[----:B-1----:R1:W2:Y:S01]  /*09d0*/  ATOMG.E.EXCH.STRONG.GPU PT, RZ, [R2], R9 ;  /* 0x0000000902ff73a8 */ /* 0x0022a200041ee100 */
[----:B------:R-:W-:-:S04]  /*09e0*/  DEPBAR {5,4,3,2,1,0} ;  /* 0x0000003f0000791a */ /* 0x000fc80000000000 */
[----:B------:R-:W3:Y:S02]  /*09f0*/  CCTL.E.C.LDCU.IV.DEEP [UR24] ;  /* 0x0000000018007540 */ /* 0x000ee40009c08000 */
[----:B---3--:R1:W-:Y:S01]  /*0a00*/  UTMACCTL.IV [UR24] ;  /* 0x00000000180079b9 */ /* 0x0083e20008000000 */
[----:B------:R-:W-:Y:S01]  /*0a10*/  NOP ;  /* 0x0000000000007918 */ /* 0x000fe20000000000 */
.L_x_19:
[----:B------:R-:W-:Y:S05]  /*0a20*/  @P0 BRA `(.L_x_20) ;  /* 0x00000000000c0947 */ /* 0x000fea0003800000 */
[----:B------:R0:W-:Y:S01]  /*0a30*/  UTMACMDFLUSH ;  /* 0x00000000000079b7 */ /* 0x0001e20000000000 */
[----:B------:R-:W-:Y:S05]  /*0a40*/  @P0 BRA `(.L_x_20) ;  /* 0x0000000000040947 */ /* 0x000fea0003800000 */
[----:B------:R-:W-:-:S04]  /*0a50*/  DEPBAR.LE SB0, 0x0 ;  /* 0x000080000000791a */ /* 0x000fc80000000000 */
.L_x_20:
[----:B------:R-:W-:Y:S05]  /*0a60*/  WARPSYNC.ALL ;  /* 0x0000000000007948 */ /* 0x000fea0003800000 */
[----:B------:R-:W-:Y:S01]  /*0a70*/  NOP ;  /* 0x0000000000007918 */ /* 0x000fe20000000000 */
[----:B--2---:R-:W-:Y:S06]  /*0a80*/  BAR.SYNC.DEFER_BLOCKING 0x0 ;  /* 0x0000000000007b1d */ /* 0x004fec0000010000 */
[----:B------:R-:W-:Y:S02]  /*0a90*/  BSSY.RECONVERGENT B1, `(.L_x_21) ;  /* 0x000000b000017945 */ /* 0x000fe40003800200 */
[----:B------:R-:W-:Y:S06]  /*0aa0*/  BAR.SYNC.DEFER_BLOCKING 0x0 ;  /* 0x0000000000007b1d */ /* 0x000fec0000010000 */
[----:B------:R2:W-:Y:S01]  /*0ab0*/  @!P0 STS [R4], RZ ;  /* 0x000000ff04008388 */ /* 0x0005e20000000800 */
[----:B------:R-:W-:Y:S01]  /*0ac0*/  NOP ;  /* 0x0000000000007918 */ /* 0x000fe20000000000 */
[----:B------:R-:W-:Y:S05]  /*0ad0*/  @P3 BRA `(.L_x_22) ;  /* 0x0000000000183947 */ /* 0x000fea0003800000 */
[----:B-1-345:R-:W1:Y:S01]  /*0ae0*/  LDS R2, [UR8+0x8] ;  /* 0x00000808ff027984 */ /* 0x03ae620008000800 */
[----:B------:R-:W3:Y:S01]  /*0af0*/  LDC.64 R8, c[0x0][0x388] ;  /* 0x0000e200ff087b82 */ /* 0x000ee20000000a00 */
[----:B------:R-:W-:Y:S02]  /*0b00*/  IMAD.MOV.U32 R3, RZ, RZ, 0x70 ;  /* 0x00000070ff037424 */ /* 0x000fe400078e00ff */
[----:B---3--:R3:W-:Y:S03]  /*0b10*/  STS.64 [UR8], R8 ;  /* 0x00000008ff007988 */ /* 0x0087e60008000a08 */
[----:B-1----:R-:W-:-:S05]  /*0b20*/  LOP3.LUT R2, R2, 0x10, R3, 0xd8, !PT ;  /* 0x0000001002027812 */ /* 0x002fca00078ed803 */
[----:B------:R3:W-:Y:S02]  /*0b30*/  STS [UR8+0x8], R2 ;  /* 0x00000802ff007988 */ /* 0x0007e40008000808 */
.L_x_22:
[----:B-1----:R-:W-:Y:S05]  /*0b40*/  BSYNC.RECONVERGENT B1 ;  /* 0x0000000000017941 */ /* 0x002fea0003800200 */
.L_x_21:
[----:B------:R-:W-:Y:S04]  /*0b50*/  BSSY.RECONVERGENT B2, `(.L_x_23) ;  /* 0x000000f000027945 */ /* 0x000fe80003800200 */
[----:B------:R-:W-:Y:S04]  /*0b60*/  BSSY.RELIABLE B1, `(.L_x_24) ;  /* 0x000000c000017945 */ /* 0x000fe80003800100 */
[----:B------:R-:W-:Y:S05]  /*0b70*/  @P3 BRA `(.L_x_25) ;  /* 0x0000000000283947 */ /* 0x000fea0003800000 */
[----:B---345:R-:W1:Y:S01]  /*0b80*/  LDS R2, [UR8+0x34] ;  /* 0x00003408ff027984 */ /* 0x038e620008000800 */
[----:B------:R-:W-:Y:S01]  /*0b90*/  IMAD.MOV.U32 R3, RZ, RZ, 0x3f000000 ;  /* 0x3f000000ff037424 */ /* 0x000fe200078e00ff */
[----:B------:R-:W-:Y:S05]  /*0ba0*/  @P3 BREAK.RELIABLE B1 ;  /* 0x0000000000013942 */ /* 0x000fea0003800100 */
[----:B-1----:R-:W-:-:S05]  /*0bb0*/  LOP3.LUT R2, R2, 0xff000000, R3, 0xb8, !PT ;  /* 0xff00000002027812 */ /* 0x002fca00078eb803 */
[----:B------:R1:W-:Y:S01]  /*0bc0*/  STS [UR8+0x34], R2 ;  /* 0x00003402ff007988 */ /* 0x0003e20008000808 */
[----:B------:R-:W-:Y:S05]  /*0bd0*/  @P3 BRA `(.L_x_26) ;  /* 0x0000000000183947 */ /* 0x000fea0003800000 */
[----:B-1----:R-:W1:Y:S01]  /*0be0*/  LDS R2, [UR8+0x38] ;  /* 0x00003808ff027984 */ /* 0x002e620008000800 */
[----:B------:R-:W-:-:S05]  /*0bf0*/  IMAD.MOV.U32 R3, RZ, RZ, 0xff ;  /* 0x000000ffff037424 */ /* 0x000fca00078e00ff */
[----:B-1----:R-:W-:-:S05]  /*0c00*/  LOP3.LUT R2, R2, 0xff, R3, 0xb8, !PT ;  /* 0x000000ff02027812 */ /* 0x002fca00078eb803 */
[----:B------:R1:W-:Y:S02]  /*0c10*/  STS [UR8+0x38], R2 ;  /* 0x00003802ff007988 */ /* 0x0003e40008000808 */
.L_x_25:
[----:B------:R-:W-:Y:S05]  /*0c20*/  BSYNC.RELIABLE B1 ;  /* 0x0000000000017941 */ /* 0x000fea0003800100 */
.L_x_24:
[----:B------:R1:W-:Y:S02]  /*0c30*/  @!P3 STS [UR8+0x20], R5 ;  /* 0x00002005ff00b988 */ /* 0x0003e40008000808 */
.L_x_26:
[----:B------:R-:W-:Y:S05]  /*0c40*/  BSYNC.RECONVERGENT B2 ;  /* 0x0000000000027941 */ /* 0x000fea0003800200 */
.L_x_23:
[----:B------:R-:W-:Y:S05]  /*0c50*/  WARPSYNC.ALL ;  /* 0x0000000000007948 */ /* 0x000fea0003800000 */
[----:B------:R-:W-:Y:S01]  /*0c60*/  NOP ;  /* 0x0000000000007918 */ /* 0x000fe20000000000 */
[----:B-1----:R-:W1:Y:S01]  /*0c70*/  LDC R5, c[0x0][0x39c] ;  /* 0x0000e700ff057b82 */ /* 0x002e620000000800 */
[----:B------:R-:W-:Y:S01]  /*0c80*/  BSSY.RECONVERGENT B2, `(.L_x_27) ;  /* 0x000000b000027945 */ /* 0x000fe20003800200 */
[----:B-1----:R-:W-:-:S03]  /*0c90*/  VIADD R5, R5, 0xffffffff ;  /* 0xffffffff05057836 */ /* 0x002fc60000000000 */
[----:B------:R-:W-:Y:S05]  /*0ca0*/  @P3 BRA `(.L_x_28) ;  /* 0x0000000000203947 */ /* 0x000fea0003800000 */
[----:B---345:R-:W1:Y:S01]  /*0cb0*/  LDS R2, [UR8+0x1c] ;  /* 0x00001c08ff027984 */ /* 0x038e620008000800 */
[----:B------:R-:W3:Y:S03]  /*0cc0*/  LDC.64 R8, c[0x0][0x3b0] ;  /* 0x0000ec00ff087b82 */ /* 0x000ee60000000a00 */
[----:B------:R4:W-:Y:S01]  /*0cd0*/  STS [UR8+0x24], R5 ;  /* 0x00002405ff007988 */ /* 0x0009e20008000808 */
[--C-:B---3--:R-:W-:Y:S02]  /*0ce0*/  SHF.R.U32.HI R7, RZ, 0x4, R9.reuse ;  /* 0x00000004ff077819 */ /* 0x108fe40000011609 */
[----:B------:R-:W-:-:S05]  /*0cf0*/  SHF.R.U64 R3, R8, 0x4, R9 ;  /* 0x0000000408037819 */ /* 0x000fca0000001209 */
[----:B------:R4:W-:Y:S01]  /*0d00*/  STS [UR8+0xc], R3 ;  /* 0x00000c03ff007988 */ /* 0x0009e20008000808 */
[----:B-1----:R-:W-:-:S05]  /*0d10*/  LOP3.LUT R2, R2, 0xf, R7, 0xb8, !PT ;  /* 0x0000000f02027812 */ /* 0x002fca00078eb807 */
[----:B------:R4:W-:Y:S02]  /*0d20*/  STS [UR8+0x1c], R2 ;  /* 0x00001c02ff007988 */ /* 0x0009e40008000808 */
.L_x_28:
[----:B------:R-:W-:Y:S05]  /*0d30*/  BSYNC.RECONVERGENT B2 ;  /* 0x0000000000027941 */ /* 0x000fea0003800200 */
.L_x_27:
[----:B------:R-:W-:Y:S04]  /*0d40*/  BSSY.RECONVERGENT B3, `(.L_x_29) ;  /* 0x000001d000037945 */ /* 0x000fe80003800200 */
[----:B------:R-:W-:Y:S04]  /*0d50*/  BSSY.RELIABLE B2, `(.L_x_30) ;  /* 0x0000018000027945 */ /* 0x000fe80003800100 */
[----:B------:R-:W-:Y:S05]  /*0d60*/  @P3 BRA `(.L_x_31) ;  /* 0x00000000001c3947 */ /* 0x000fea0003800000 */
[----:B---345:R-:W1:Y:S02]  /*0d70*/  LDS R2, [UR8+0x34] ;  /* 0x00003408ff027984 */ /* 0x038e640008000800 */
[----:B-1----:R-:W-:-:S05]  /*0d80*/  LOP3.LUT R2, R2, 0x7, RZ, 0xb8, !PT ;  /* 0x0000000702027812 */ /* 0x002fca00078eb8ff */
[----:B------:R1:W-:Y:S01]  /*0d90*/  STS [UR8+0x34], R2 ;  /* 0x00003402ff007988 */ /* 0x0003e20008000808 */
[----:B------:R-:W-:Y:S05]  /*0da0*/  @P3 BRA `(.L_x_32) ;  /* 0x00000000001c3947 */ /* 0x000fea0003800000 */
[----:B-1----:R-:W1:Y:S02]  /*0db0*/  LDS R2, [UR8+0x34] ;  /* 0x00003408ff027984 */ /* 0x002e640008000800 */
[----:B-1----:R-:W-:-:S05]  /*0dc0*/  LOP3.LUT R2, R2, 0x38, RZ, 0xb8, !PT ;  /* 0x0000003802027812 */ /* 0x002fca00078eb8ff */
[----:B------:R1:W-:Y:S02]  /*0dd0*/  STS [UR8+0x34], R2 ;  /* 0x00003402ff007988 */ /* 0x0003e40008000808 */
.L_x_31:
[----:B------:R-:W-:Y:S05]  /*0de0*/  @P3 BRA `(.L_x_33) ;  /* 0x00000000001c3947 */ /* 0x000fea0003800000 */
[----:B-1-345:R-:W1:Y:S02]  /*0df0*/  LDS R2, [UR8+0x8] ;  /* 0x00000808ff027984 */ /* 0x03ae640008000800 */
[----:B-1----:R-:W-:-:S05]  /*0e00*/  LOP3.LUT R2, R2, 0x780, RZ, 0xb8, !PT ;  /* 0x0000078002027812 */ /* 0x002fca00078eb8ff */
[----:B------:R3:W-:Y:S02]  /*0e10*/  STS [UR8+0x8], R2 ;  /* 0x00000802ff007988 */ /* 0x0007e40008000808 */
.L_x_32:
[----:B------:R-:W-:Y:S05]  /*0e20*/  @P3 BRA `(.L_x_34) ;  /* 0x0000000000283947 */ /* 0x000fea0003800000 */
[----:B-1-3--:R-:W1:Y:S02]  /*0e30*/  LDS R2, [UR8+0x8] ;  /* 0x00000808ff027984 */ /* 0x00ae640008000800 */
[----:B-1----:R-:W-:-:S05]  /*0e40*/  LOP3.LUT R2, R2, 0x1800, RZ, 0xb8, !PT ;  /* 0x0000180002027812 */ /* 0x002fca00078eb8ff */
[----:B------:R1:W-:Y:S02]  /*0e50*/  STS [UR8+0x8], R2 ;  /* 0x00000802ff007988 */ /* 0x0003e40008000808 */
.L_x_33:
[----:B------:R-:W-:Y:S05]  /*0e60*/  @P3 BREAK.RELIABLE B2 ;  /* 0x0000000000023942 */ /* 0x000fea0003800100 */
[----:B------:R-:W-:Y:S05]  /*0e70*/  @P3 BRA `(.L_x_35) ;  /* 0x0000000000243947 */ /* 0x000fea0003800000 */
[----:B-1-345:R-:W1:Y:S01]  /*0e80*/  LDS R2, [UR8+0x8] ;  /* 0x00000808ff027984 */ /* 0x03ae620008000800 */
[----:B------:R-:W-:-:S05]  /*0e90*/  IMAD.MOV.U32 R3, RZ, RZ, 0x6000 ;  /* 0x00006000ff037424 */ /* 0x000fca00078e00ff */
[----:B-1----:R-:W-:-:S04]  /*0ea0*/  LOP3.LUT R2, R2, 0x4000, R3, 0xd8, !PT ;  /* 0x0000400002027812 */ /* 0x002fc800078ed803 */
[----:B------:R-:W-:-:S05]  /*0eb0*/  LOP3.LUT R2, R2, 0x400000, RZ, 0xb8, !PT ;  /* 0x0040000002027812 */ /* 0x000fca00078eb8ff */
[----:B------:R4:W-:Y:S02]  /*0ec0*/  STS [UR8+0x8], R2 ;  /* 0x00000802ff007988 */ /* 0x0009e40008000808 */
.L_x_34:
[----:B------:R-:W-:Y:S05]  /*0ed0*/  BSYNC.RELIABLE B2 ;  /* 0x0000000000027941 */ /* 0x000fea0003800100 */
.L_x_30:
[----:B-1-34-:R-:W1:Y:S02]  /*0ee0*/  @!P3 LDS R2, [UR8+0x8] ;  /* 0x00000808ff02b984 */ /* 0x01ae640008000800 */
[----:B-1----:R-:W-:-:S05]  /*0ef0*/  @!P3 LOP3.LUT R2, R2, 0x8000, RZ, 0xb8, !PT ;  /* 0x000080000202b812 */ /* 0x002fca00078eb8ff */
[----:B------:R1:W-:Y:S02]  /*0f00*/  @!P3 STS [UR8+0x8], R2 ;  /* 0x00000802ff00b988 */ /* 0x0003e40008000808 */
.L_x_35:
[----:B------:R-:W-:Y:S05]  /*0f10*/  BSYNC.RECONVERGENT B3 ;  /* 0x0000000000037941 */ /* 0x000fea0003800200 */
.L_x_29:
[----:B------:R-:W-:Y:S05]  /*0f20*/  WARPSYNC.ALL ;  /* 0x0000000000007948 */ /* 0x000fea0003800000 */
[----:B------:R-:W-:Y:S01]  /*0f30*/  NOP ;  /* 0x0000000000007918 */ /* 0x000fe20000000000 */
[----:B------:R-:W-:-:S04]  /*0f40*/  UIADD3 UR5, UPT, UPT, UR4, 0x80, URZ ;  /* 0x0000008004057890 */ /* 0x000fc8000fffe0ff */
[----:B------:R-:W-:-:S04]  /*0f50*/  UIADD3 UR26, UP0, UPT, UR5, UR20, URZ ;  /* 0x00000014051a7290 */ /* 0x000fc8000ff1e0ff */
[----:B------:R-:W-:Y:S01]  /*0f60*/  ULEA.HI.X.SX32 UR27, UR5, UR21, 0x1, UP0 ;  /* 0x00000015051b7291 */ /* 0x000fe200080f0eff */
[----:B------:R-:W-:Y:S11]  /*0f70*/  @P0 BRA `(.L_x_36) ;  /* 0x0000000000300947 */ /* 0x000ff60003800000 */
[----:B-1-345:R-:W1:Y:S01]  /*0f80*/  S2R R2, SR_LANEID ;  /* 0x0000000000027919 */ /* 0x03ae620000000000 */
[----:B------:R-:W-:Y:S05]  /*0f90*/  WARPSYNC.ALL ;  /* 0x0000000000007948 */ /* 0x000fea0003800000 */
[----:B------:R-:W-:Y:S01]  /*0fa0*/  NOP ;  /* 0x0000000000007918 */ /* 0x000fe20000000000 */
[----:B-1----:R-:W-:-:S05]  /*0fb0*/  IMAD.SHL.U32 R8, R2, 0x4, RZ ;  /* 0x0000000402087824 */ /* 0x002fca00078e00ff */
[----:B------:R-:W1:Y:S01]  /*0fc0*/  LDS R7, [R8+UR8] ;  /* 0x0000000808077984 */ /* 0x000e620008000800 */
[----:B------:R-:W-:-:S05]  /*0fd0*/  IADD3 R2, P1, PT, R8, UR26, RZ ;  /* 0x0000001a08027c10 */ /* 0x000fca000ff3e0ff */
[----:B------:R-:W-:-:S05]  /*0fe0*/  IMAD.X R3, RZ, RZ, UR27, P1 ;  /* 0x0000001bff037e24 */ /* 0x000fca00088e06ff */
[----:B-1----:R1:W3:Y:S01]  /*0ff0*/  ATOMG.E.EXCH.STRONG.GPU PT, RZ, [R2], R7 ;  /* 0x0000000702ff73a8 */ /* 0x0022e200041ee100 */
[----:B------:R-:W-:-:S04]  /*1000*/  DEPBAR {5,4,3,2,1,0} ;  /* 0x0000003f0000791a */ /* 0x000fc80000000000 */
[----:B------:R-:W4:Y:S02]  /*1010*/  CCTL.E.C.LDCU.IV.DEEP [UR26] ;  /* 0x000000001a007540 */ /* 0x000f240009c08000 */
[----:B----4-:R1:W-:Y:S01]  /*1020*/  UTMACCTL.IV [UR26] ;  /* 0x000000001a0079b9 */ /* 0x0103e20008000000 */
[----:B------:R-:W-:Y:S01]  /*1030*/  NOP ;  /* 0x0000000000007918 */ /* 0x000fe20000000000 */
.L_x_36:
[----:B------:R-:W-:Y:S05]  /*1040*/  @P0 BRA `(.L_x_37) ;  /* 0x00000000000c0947 */ /* 0x000fea0003800000 */
[----:B------:R0:W-:Y:S01]  /*1050*/  UTMACMDFLUSH ;  /* 0x00000000000079b7 */ /* 0x0001e20000000000 */
[----:B------:R-:W-:Y:S05]  /*1060*/  @P0 BRA `(.L_x_37) ;  /* 0x0000000000040947 */ /* 0x000fea0003800000 */
[----:B------:R-:W-:-:S04]  /*1070*/  DEPBAR.LE SB0, 0x0 ;  /* 0x000080000000791a */ /* 0x000fc80000000000 */
.L_x_37:
[----:B------:R-:W-:Y:S05]  /*1080*/  WARPSYNC.ALL ;  /* 0x0000000000007948 */ /* 0x000fea0003800000 */
[----:B------:R-:W-:Y:S01]  /*1090*/  NOP ;  /* 0x0000000000007918 */ /* 0x000fe20000000000 */
[----:B---3--:R-:W-:Y:S06]  /*10a0*/  BAR.SYNC.DEFER_BLOCKING 0x0 ;  /* 0x0000000000007b1d */ /* 0x008fec0000010000 */
[----:B------:R-:W-:Y:S02]  /*10b0*/  BSSY.RECONVERGENT B3, `(.L_x_38) ;  /* 0x000000b000037945 */ /* 0x000fe40003800200 */
[----:B------:R-:W-:Y:S06]  /*10c0*/  BAR.SYNC.DEFER_BLOCKING 0x0 ;  /* 0x0000000000007b1d */ /* 0x000fec0000010000 */
[----:B------:R3:W-:Y:S01]  /*10d0*/  @!P0 STS [R4], RZ ;  /* 0x000000ff04008388 */ /* 0x0007e20000000800 */
[----:B------:R-:W-:Y:S01]  /*10e0*/  NOP ;  /* 0x0000000000007918 */ /* 0x000fe20000000000 */
[----:B------:R-:W-:Y:S05]  /*10f0*/  @P3 BRA `(.L_x_39) ;  /* 0x0000000000183947 */ /* 0x000fea0003800000 */
[----:B-1--45:R-:W1:Y:S01]  /*1100*/  LDS R2, [UR8+0x8] ;  /* 0x00000808ff027984 */ /* 0x032e620008000800 */
[----:B------:R-:W4:Y:S01]  /*1110*/  LDC.64 R8, c[0x0][0x390] ;  /* 0x0000e400ff087b82 */ /* 0x000f220000000a00 */
[----:B------:R-:W-:Y:S02]  /*1120*/  IMAD.MOV.U32 R3, RZ, RZ, 0x70 ;  /* 0x00000070ff037424 */ /* 0x000fe400078e00ff */
[----:B----4-:R4:W-:Y:S03]  /*1130*/  STS.64 [UR8], R8 ;  /* 0x00000008ff007988 */ /* 0x0109e60008000a08 */
[----:B-1----:R-:W-:-:S05]  /*1140*/  LOP3.LUT R2, R2, 0x10, R3, 0xd8, !PT ;  /* 0x0000001002027812 */ /* 0x002fca00078ed803 */
[----:B------:R4:W-:Y:S02]  /*1150*/  STS [UR8+0x8], R2 ;  /* 0x00000802ff007988 */ /* 0x0009e40008000808 */
.L_x_39:
[----:B-1----:R-:W-:Y:S05]  /*1160*/  BSYNC.RECONVERGENT B3 ;  /* 0x0000000000037941 */ /* 0x002fea0003800200 */
.L_x_38:
[----:B------:R-:W-:Y:S04]  /*1170*/  BSSY.RECONVERGENT B4, `(.L_x_40) ;  /* 0x0000033000047945 */ /* 0x000fe80003800200 */
[----:B------:R-:W-:Y:S04]  /*1180*/  BSSY.RELIABLE B3, `(.L_x_41) ;  /* 0x000002e000037945 */ /* 0x000fe80003800100 */
[----:B------:R-:W-:Y:S05]  /*1190*/  @P3 BRA `(.L_x_42) ;  /* 0x0000000000243947 */ /* 0x000fea0003800000 */
[----:B----45:R-:W1:Y:S01]  /*11a0*/  LDS R2, [UR8+0x34] ;  /* 0x00003408ff027984 */ /* 0x030e620008000800 */
[----:B------:R-:W-:-:S05]  /*11b0*/  IMAD.MOV.U32 R3, RZ, RZ, 0x7f000000 ;  /* 0x7f000000ff037424 */ /* 0x000fca00078e00ff */
[----:B-1----:R-:W-:-:S05]  /*11c0*/  LOP3.LUT R2, R2, 0xff000000, R3, 0xb8, !PT ;  /* 0xff00000002027812 */ /* 0x002fca00078eb803 */
[----:B------:R1:W-:Y:S01]  /*11d0*/  STS [UR8+0x34], R2 ;  /* 0x00003402ff007988 */ /* 0x0003e20008000808 */
[----:B------:R-:W-:Y:S05]  /*11e0*/  @P3 BRA `(.L_x_43) ;  /* 0x0000000000183947 */ /* 0x000fea0003800000 */
[----:B-1----:R-:W1:Y:S01]  /*11f0*/  LDS R2, [UR8+0x38] ;  /* 0x00003808ff027984 */ /* 0x002e620008000800 */
[----:B------:R-:W-:-:S05]  /*1200*/  IMAD.MOV.U32 R3, RZ, RZ, 0x3f ;  /* 0x0000003fff037424 */ /* 0x000fca00078e00ff */
[----:B-1----:R-:W-:-:S05]  /*1210*/  LOP3.LUT R2, R2, 0xff, R3, 0xb8, !PT ;  /* 0x000000ff02027812 */ /* 0x002fca00078eb803 */
[----:B------:R1:W-:Y:S02]  /*1220*/  STS [UR8+0x38], R2 ;  /* 0x00003802ff007988 */ /* 0x0003e40008000808 */
.L_x_42:
[----:B------:R-:W-:Y:S05]  /*1230*/  @P3 BRA `(.L_x_44) ;  /* 0x00000000000c3947 */ /* 0x000fea0003800000 */
[----:B------:R1:W-:Y:S02]  /*1240*/  STS [UR8+0x20], R5 ;  /* 0x00002005ff007988 */ /* 0x0003e40008000808 */
.L_x_43:
[----:B------:R-:W-:Y:S05]  /*1250*/  @P3 BRA `(.L_x_45) ;  /* 0x0000000000243947 */ /* 0x000fea0003800000 */
[----:B------:R1:W-:Y:S02]  /*1260*/  STS [UR8+0x24], R6 ;  /* 0x00002406ff007988 */ /* 0x0003e40008000808 */
.L_x_44:
[----:B------:R-:W-:Y:S05]  /*1270*/  @P3 BRA `(.L_x_46) ;  /* 0x00000000002c3947 */ /* 0x000fea0003800000 */
[----:B-1--45:R-:W1:Y:S01]  /*1280*/  LDS R2, [UR8+0x1c] ;  /* 0x00001c08ff027984 */ /* 0x032e620008000800 */
[----:B------:R-:W4:Y:S02]  /*1290*/  LDC.64 R6, c[0x0][0x3b8] ;  /* 0x0000ee00ff067b82 */ /* 0x000f240000000a00 */
[--C-:B----4-:R-:W-:Y:S02]  /*12a0*/  SHF.R.U32.HI R5, RZ, 0x4, R7.reuse ;  /* 0x00000004ff057819 */ /* 0x110fe40000011607 */
[----:B------:R-:W-:-:S05]  /*12b0*/  SHF.R.U64 R3, R6, 0x4, R7 ;  /* 0x0000000406037819 */ /* 0x000fca0000001207 */
[----:B------:R4:W-:Y:S01]  /*12c0*/  STS [UR8+0xc], R3 ;  /* 0x00000c03ff007988 */ /* 0x0009e20008000808 */
[----:B-1----:R-:W-:-:S05]  /*12d0*/  LOP3.LUT R2, R2, 0xf, R5, 0xb8, !PT ;  /* 0x0000000f02027812 */ /* 0x002fca00078eb805 */
[----:B------:R4:W-:Y:S02]  /*12e0*/  STS [UR8+0x1c], R2 ;  /* 0x00001c02ff007988 */ /* 0x0009e40008000808 */
.L_x_45:
[----:B------:R-:W-:Y:S05]  /*12f0*/  @P3 BRA `(.L_x_47) ;  /* 0x00000000001c3947 */ /* 0x000fea0003800000 */
[----:B-1--45:R-:W1:Y:S02]  /*1300*/  LDS R2, [UR8+0x34] ;  /* 0x00003408ff027984 */ /* 0x032e640008000800 */
[----:B-1----:R-:W-:-:S05]  /*1310*/  LOP3.LUT R2, R2, 0x7, RZ, 0xb8, !PT ;  /* 0x0000000702027812 */ /* 0x002fca00078eb8ff */
[----:B------:R1:W-:Y:S02]  /*1320*/  STS [UR8+0x34], R2 ;  /* 0x00003402ff007988 */ /* 0x0003e40008000808 */
.L_x_46:
[----:B------:R-:W-:Y:S05]  /*1330*/  @P3 BRA `(.L_x_48) ;  /* 0x00000000001c3947 */ /* 0x000fea0003800000 */
[----:B-1--45:R-:W1:Y:S02]  /*1340*/  LDS R2, [UR8+0x34] ;  /* 0x00003408ff027984 */ /* 0x032e640008000800 */
[----:B-1----:R-:W-:-:S05]  /*1350*/  LOP3.LUT R2, R2, 0x38, RZ, 0xb8, !PT ;  /* 0x0000003802027812 */ /* 0x002fca00078eb8ff */
[----:B------:R1:W-:Y:S02]  /*1360*/  STS [UR8+0x34], R2 ;  /* 0x00003402ff007988 */ /* 0x0003e40008000808 */
.L_x_47:
[----:B------:R-:W-:Y:S05]  /*1370*/  @P3 BRA `(.L_x_49) ;  /* 0x00000000001c3947 */ /* 0x000fea0003800000 */
[----:B-1--45:R-:W1:Y:S02]  /*1380*/  LDS R2, [UR8+0x8] ;  /* 0x00000808ff027984 */ /* 0x032e640008000800 */
[----:B-1----:R-:W-:-:S05]  /*1390*/  LOP3.LUT R2, R2, 0x780, RZ, 0xb8, !PT ;  /* 0x0000078002027812 */ /* 0x002fca00078eb8ff */
[----:B------:R1:W-:Y:S02]  /*13a0*/  STS [UR8+0x8], R2 ;  /* 0x00000802ff007988 */ /* 0x0003e40008000808 */
.L_x_48:
[----:B------:R-:W-:Y:S05]  /*13b0*/  @P3 BRA `(.L_x_50) ;  /* 0x0000000000283947 */ /* 0x000fea0003800000 */
[----:B-1--45:R-:W1:Y:S02]  /*13c0*/  LDS R2, [UR8+0x8] ;  /* 0x00000808ff027984 */ /* 0x032e640008000800 */
[----:B-1----:R-:W-:-:S05]  /*13d0*/  LOP3.LUT R2, R2, 0x1800, RZ, 0xb8, !PT ;  /* 0x0000180002027812 */ /* 0x002fca00078eb8ff */
[----:B------:R1:W-:Y:S02]  /*13e0*/  STS [UR8+0x8], R2 ;  /* 0x00000802ff007988 */ /* 0x0003e40008000808 */
.L_x_49:
[----:B------:R-:W-:Y:S05]  /*13f0*/  @P3 BREAK.RELIABLE B3 ;  /* 0x0000000000033942 */ /* 0x000fea0003800100 */
[----:B------:R-:W-:Y:S05]  /*1400*/  @P3 BRA `(.L_x_51) ;  /* 0x0000000000243947 */ /* 0x000fea0003800000 */
[----:B-1--45:R-:W1:Y:S01]  /*1410*/  LDS R2, [UR8+0x8] ;  /* 0x00000808ff027984 */ /* 0x032e620008000800 */
[----:B------:R-:W-:-:S05]  /*1420*/  IMAD.MOV.U32 R3, RZ, RZ, 0x6000 ;  /* 0x00006000ff037424 */ /* 0x000fca00078e00ff */
[----:B-1----:R-:W-:-:S04]  /*1430*/  LOP3.LUT R2, R2, 0x6000, R3, 0xd8, !PT ;  /* 0x0000600002027812 */ /* 0x002fc800078ed803 */
[----:B------:R-:W-:-:S05]  /*1440*/  LOP3.LUT R2, R2, 0x400000, RZ, 0xb8, !PT ;  /* 0x0040000002027812 */ /* 0x000fca00078eb8ff */
[----:B------:R1:W-:Y:S02]  /*1450*/  STS [UR8+0x8], R2 ;  /* 0x00000802ff007988 */ /* 0x0003e40008000808 */
.L_x_50:
[----:B------:R-:W-:Y:S05]  /*1460*/  BSYNC.RELIABLE B3 ;  /* 0x0000000000037941 */ /* 0x000fea0003800100 */
.L_x_41:
[----:B-1--45:R-:W1:Y:S02]  /*1470*/  @!P3 LDS R2, [UR8+0x8] ;  /* 0x00000808ff02b984 */ /* 0x032e640008000800 */
[----:B-1----:R-:W-:-:S05]  /*1480*/  @!P3 LOP3.LUT R2, R2, 0x8000, RZ, 0xb8, !PT ;  /* 0x000080000202b812 */ /* 0x002fca00078eb8ff */
[----:B------:R1:W-:Y:S02]  /*1490*/  @!P3 STS [UR8+0x8], R2 ;  /* 0x00000802ff00b988 */ /* 0x0003e40008000808 */
.L_x_51:
[----:B------:R-:W-:Y:S05]  /*14a0*/  BSYNC.RECONVERGENT B4 ;  /* 0x0000000000047941 */ /* 0x000fea0003800200 */
.L_x_40:
[----:B------:R-:W-:Y:S05]  /*14b0*/  WARPSYNC.ALL ;  /* 0x0000000000007948 */ /* 0x000fea0003800000 */
[----:B------:R-:W-:Y:S01]  /*14c0*/  NOP ;  /* 0x0000000000007918 */ /* 0x000fe20000000000 */
[----:B------:R-:W-:-:S04]  /*14d0*/  UIADD3 UR4, UPT, UPT, UR4, 0x100, URZ ;  /* 0x0000010004047890 */ /* 0x000fc8000fffe0ff */
[----:B------:R-:W-:-:S04]  /*14e0*/  UIADD3 UR20, UP0, UPT, UR4, UR20, URZ ;  /* 0x0000001404147290 */ /* 0x000fc8000ff1e0ff */
[----:B------:R-:W-:Y:S01]  /*14f0*/  ULEA.HI.X.SX32 UR21, UR4, UR21, 0x1, UP0 ;  /* 0x0000001504157291 */ /* 0x000fe200080f0eff */
[----:B------:R-:W-:Y:S11]  /*1500*/  @P0 BRA `(.L_x_52) ;  /* 0x0000000000300947 */ /* 0x000ff60003800000 */
[----:B-1--45:R-:W1:Y:S01]  /*1510*/  S2R R2, SR_LANEID ;  /* 0x0000000000027919 */ /* 0x032e620000000000 */
[----:B------:R-:W-:Y:S05]  /*1520*/  WARPSYNC.ALL ;  /* 0x0000000000007948 */ /* 0x000fea0003800000 */
[----:B------:R-:W-:Y:S01]  /*1530*/  NOP ;  /* 0x0000000000007918 */ /* 0x000fe20000000000 */
[----:B-123--:R-:W-:-:S05]  /*1540*/  IMAD.SHL.U32 R4, R2, 0x4, RZ ;  /* 0x0000000402047824 */ /* 0x00efca00078e00ff */
        /* <DEDUP_REMOVED lines=8> */
.L_x_52:
[----:B------:R-:W-:Y:S05]  /*15d0*/  @P0 BRA `(.L_x_53) ;  /* 0x00000000000c0947 */ /* 0x000fea0003800000 */
[----:B------:R0:W-:Y:S01]  /*15e0*/  UTMACMDFLUSH ;  /* 0x00000000000079b7 */ /* 0x0001e20000000000 */
[----:B------:R-:W-:Y:S05]  /*15f0*/  @P0 BRA `(.L_x_53) ;  /* 0x0000000000040947 */ /* 0x000fea0003800000 */
[----:B------:R-:W-:-:S04]  /*1600*/  DEPBAR.LE SB0, 0x0 ;  /* 0x000080000000791a */ /* 0x000fc80000000000 */
.L_x_53:
[----:B------:R-:W-:Y:S05]  /*1610*/  WARPSYNC.ALL ;  /* 0x0000000000007948 */ /* 0x000fea0003800000 */
[----:B------:R-:W-:Y:S01]  /*1620*/  NOP ;  /* 0x0000000000007918 */ /* 0x000fe20000000000 */
[----:B--2---:R-:W-:Y:S01]  /*1630*/  BAR.SYNC.DEFER_BLOCKING 0x0 ;  /* 0x0000000000007b1d */ /* 0x004fe20000010000 */
[----:B-1--45:R-:W-:Y:S01]  /*1640*/  SHF.R.U32.HI R2, RZ, 0x5, R0 ;  /* 0x00000005ff027819 */ /* 0x032fe20000011600 */
[----:B------:R-:W-:Y:S01]  /*1650*/  UIADD3 UR12, UPT, UPT, UR8, 0xa010, URZ ;  /* 0x0000a010080c7890 */ /* 0x000fe2000fffe0ff */
[----:B------:R-:W-:Y:S01]  /*1660*/  ISETP.GE.AND P0, PT, R10, 0x1, PT ;  /* 0x000000010a00780c */ /* 0x000fe20003f06270 */
[----:B------:R-:W-:Y:S01]  /*1670*/  USHF.L.U32 UR15, UR7, 0x6, URZ ;  /* 0x00000006070f7899 */ /* 0x000fe200080006ff */
[----:B------:R-:W-:Y:S01]  /*1680*/  R2UR UR22, R2 ;  /* 0x00000000021672ca */ /* 0x000fe200000e0000 */
[----:B------:R-:W-:Y:S01]  /*1690*/  VOTEU.ALL UP0, P3 ;  /* 0x0000000000ff7886 */ /* 0x000fe20001800000 */
[----:B------:R-:W-:Y:S01]  /*16a0*/  UMOV UR4, 0x1 ;  /* 0x0000000100047882 */ /* 0x000fe20000000000 */
[----:B------:R-:W-:Y:S01]  /*16b0*/  VOTEU.ALL UP1, P3 ;  /* 0x0000000000ff7886 */ /* 0x000fe20001820000 */
[----:B------:R-:W-:Y:S01]  /*16c0*/  USHF.L.U32 UR19, UR19, 0x8, URZ ;  /* 0x0000000813137899 */ /* 0x000fe200080006ff */
[----:B------:R-:W-:Y:S01]  /*16d0*/  BSSY.RECONVERGENT B4, `(.L_x_54) ;  /* 0x0000018000047945 */ /* 0x000fe20003800200 */
[----:B------:R-:W-:-:S04]  /*16e0*/  @!UP0 UIADD3 UR10, UPT, UPT, -UR4, 0x100000, URZ ;  /* 0x00100000040a8890 */ /* 0x000fc8000fffe1ff */
[----:B------:R-:W-:Y:S02]  /*16f0*/  @!UP0 USHF.L.U32 UR11, UR10, 0xb, URZ ;  /* 0x0000000b0a0b8899 */ /* 0x000fe400080006ff */
[----:B------:R-:W-:Y:S02]  /*1700*/  @!UP0 USHF.L.U32 UR10, UR10, 0x1, URZ ;  /* 0x000000010a0a8899 */ /* 0x000fe400080006ff */
[----:B------:R-:W-:-:S04]  /*1710*/  @!UP0 UIADD3 UR4, UPT, UPT, -UR4, 0x100000, URZ ;  /* 0x0010000004048890 */ /* 0x000fc8000fffe1ff */
[----:B------:R-:W-:Y:S02]  /*1720*/  @!UP0 USHF.L.U32 UR5, UR4, 0xb, URZ ;  /* 0x0000000b04058899 */ /* 0x000fe400080006ff */
[----:B------:R-:W-:Y:S01]  /*1730*/  @!UP0 USHF.L.U32 UR4, UR4, 0x1, URZ ;  /* 0x0000000104048899 */ /* 0x000fe200080006ff */
[----:B------:R-:W-:Y:S01]  /*1740*/  VOTEU.ALL UP0, P3 ;  /* 0x0000000000ff7886 */ /* 0x000fe20001800000 */
[----:B------:R-:W1:Y:S04]  /*1750*/  FENCE.VIEW.ASYNC.S ;  /* 0x00000000000073c6 */ /* 0x000e680000000000 */
[----:B-1----:R1:W2:Y:S06]  /*1760*/  @!UP0 SYNCS.EXCH.64 URZ, [UR8+0xa000], UR10 ;  /* 0x00a0000a08ff85b2 */ /* 0x0022ac0008000100 */
[----:B------:R1:W2:Y:S02]  /*1770*/  @!UP1 SYNCS.EXCH.64 URZ, [UR8+0xa010], UR4 ;  /* 0x00a0100408ff95b2 */ /* 0x0002a40008000100 */
[----:B--2---:R-:W-:Y:S06]  /*1780*/  BAR.SYNC.DEFER_BLOCKING 0x0 ;  /* 0x0000000000007b1d */ /* 0x004fec0000010000 */
[----:B------:R-:W-:Y:S05]  /*1790*/  @P3 BRA `(.L_x_55) ;  /* 0x00000000002c3947 */ /* 0x000fea0003800000 */
[----:B-1----:R-:W-:Y:S02]  /*17a0*/  UMOV UR4, 0x1 ;  /* 0x0000000100047882 */ /* 0x002fe40000000000 */
[----:B------:R-:W-:-:S04]  /*17b0*/  UIADD3 UR10, UPT, UPT, -UR4, 0x100000, URZ ;  /* 0x00100000040a7890 */ /* 0x000fc8000fffe1ff */
[----:B------:R-:W-:Y:S02]  /*17c0*/  USHF.L.U32 UR11, UR10, 0xb, URZ ;  /* 0x0000000b0a0b7899 */ /* 0x000fe400080006ff */
[----:B------:R-:W-:Y:S02]  /*17d0*/  USHF.L.U32 UR10, UR10, 0x1, URZ ;  /* 0x000000010a0a7899 */ /* 0x000fe400080006ff */
[----:B------:R-:W-:-:S04]  /*17e0*/  UIADD3 UR4, UPT, UPT, -UR4, 0x100000, URZ ;  /* 0x0010000004047890 */ /* 0x000fc8000fffe1ff */
[----:B------:R-:W-:Y:S02]  /*17f0*/  USHF.L.U32 UR5, UR4, 0xb, URZ ;  /* 0x0000000b04057899 */ /* 0x000fe400080006ff */
[----:B------:R-:W-:Y:S01]  /*1800*/  USHF.L.U32 UR4, UR4, 0x1, URZ ;  /* 0x0000000104047899 */ /* 0x000fe200080006ff */
[----:B------:R-:W1:Y:S03]  /*1810*/  FENCE.VIEW.ASYNC.S ;  /* 0x00000000000073c6 */ /* 0x000e660000000000 */
[----:B-1----:R2:W4:Y:S08]  /*1820*/  SYNCS.EXCH.64 URZ, [UR8+0xa008], UR10 ;  /* 0x00a0080a08ff75b2 */ /* 0x0025300008000100 */
[----:B------:R2:W5:Y:S02]  /*1830*/  SYNCS.EXCH.64 URZ, [UR8+0xa018], UR4 ;  /* 0x00a0180408ff75b2 */ /* 0x0005640008000100 */
[----:B--2---:R-:W-:Y:S01]  /*1840*/  NOP ;  /* 0x0000000000007918 */ /* 0x004fe20000000000 */
.L_x_55:
[----:B-1----:R-:W-:Y:S05]  /*1850*/  BSYNC.RECONVERGENT B4 ;  /* 0x0000000000047941 */ /* 0x002fea0003800200 */
.L_x_54:
[----:B------:R-:W-:Y:S05]  /*1860*/  @!P0 BRA `(.L_x_56) ;  /* 0x0000000800188947 */ /* 0x000fea0003800000 */
[----:B----45:R-:W-:Y:S01]  /*1870*/  BAR.SYNC.DEFER_BLOCKING 0x0 ;  /* 0x0000000000007b1d */ /* 0x030fe20000010000 */
[----:B------:R-:W-:Y:S01]  /*1880*/  ELECT P1, URZ, PT ;  /* 0x0000000000ff782f */ /* 0x000fe20003820000 */
[----:B------:R-:W-:Y:S01]  /*1890*/  @!P3 IMAD.MOV.U32 R2, RZ, RZ, 0x5000 ;  /* 0x00005000ff02b424 */ /* 0x000fe200078e00ff */
[----:B------:R-:W-:Y:S02]  /*18a0*/  UIADD3 UR4, UPT, UPT, UR8, 0x8000, URZ ;  /* 0x0000800008047890 */ /* 0x000fe4000fffe0ff */
[----:B------:R-:W-:Y:S01]  /*18b0*/  ISETP.LT.U32.AND P1, PT, R68, 0x20, P1 ;  /* 0x000000204400780c */ /* 0x000fe20000f21070 */
[----:B------:R-:W-:Y:S01]  /*18c0*/  UMOV UR7, UR15 ;  /* 0x0000000f00077c82 */ /* 0x000fe20008000000 */
[----:B------:R-:W-:Y:S01]  /*18d0*/  ELECT P0, URZ, PT ;  /* 0x0000000000ff782f */ /* 0x000fe20003800000 */
[----:B------:R-:W-:-:S03]  /*18e0*/  UMOV UR11, UR19 ;  /* 0x00000013000b7c82 */ /* 0x000fc60008000000 */
[----:B------:R-:W-:-:S07]  /*18f0*/  ISETP.LT.U32.AND P0, PT, R68, 0x20, P0 ;  /* 0x000000204400780c */ /* 0x000fce0000701070 */
[----:B------:R-:W-:Y:S01]  /*1900*/  VOTEU.ANY UP0, P1 ;  /* 0x0000000000ff7886 */ /* 0x000fe20000800100 */
[----:B------:R-:W-:-:S04]  /*1910*/  VOTEU.ANY UP2, P1 ;  /* 0x0000000000ff7886 */ /* 0x000fc80000840100 */
[----:B------:R-:W-:Y:S02]  /*1920*/  @UP0 UIADD3 UR5, UPT, UPT, UR8, 0xa000, URZ ;  /* 0x0000a00008050890 */ /* 0x000fe4000fffe0ff */
[----:B------:R1:W-:Y:S01]  /*1930*/  @!P3 SYNCS.ARRIVE.TRANS64 RZ, [UR8+0xa000], R2 ;  /* 0x00a00002ffffb9a7 */ /* 0x0003e20008000008 */
[----:B------:R-:W-:Y:S01]  /*1940*/  @UP0 UMOV UR6, URZ ;  /* 0x000000ff00060c82 */ /* 0x000fe20008000000 */
[----:B------:R-:W-:Y:S01]  /*1950*/  BAR.SYNC.DEFER_BLOCKING 0x0 ;  /* 0x0000000000007b1d */ /* 0x000fe20000010000 */
[----:B------:R-:W-:-:S05]  /*1960*/  UISETP.NE.U32.AND UP0, UPT, UR22, URZ, UPT ;  /* 0x000000ff1600728c */ /* 0x000fca000bf05070 */
[----:B------:R-:W-:Y:S01]  /*1970*/  VOTEU.ANY UP1, P0 ;  /* 0x0000000000ff7886 */ /* 0x000fe20000020100 */
[----:B------:R-:W-:-:S04]  /*1980*/  VOTEU.ANY UP3, P0 ;  /* 0x0000000000ff7886 */ /* 0x000fc80000060100 */
[----:B------:R-:W-:Y:S01]  /*1990*/  @UP1 UIADD3 UR9, UPT, UPT, UR8, 0xa000, URZ ;  /* 0x0000a00008091890 */ /* 0x000fe2000fffe0ff */
[----:B------:R-:W-:Y:S01]  /*19a0*/  @UP1 UMOV UR10, URZ ;  /* 0x000000ff000a1c82 */ /* 0x000fe20008000000 */
[----:B------:R1:W-:Y:S01]  /*19b0*/  @UP2 UTMALDG.2D [UR4], [UR24] ;  /* 0x00000004180025b4 */ /* 0x0003e20008008000 */
[----:B------:R2:W-:Y:S06]  /*19c0*/  MEMBAR.ALL.CTA ;  /* 0x0000000000007992 */ /* 0x0005ec0000008000 */
[----:B--2---:R-:W2:Y:S02]  /*19d0*/  FENCE.VIEW.ASYNC.S ;  /* 0x00000000000073c6 */ /* 0x004ea40000000000 */
[----:B--2---:R-:W-:Y:S06]  /*19e0*/  BAR.SYNC.DEFER_BLOCKING 0x0 ;  /* 0x0000000000007b1d */ /* 0x004fec0000010000 */
[----:B------:R1:W-:Y:S02]  /*19f0*/  @UP3 UTMALDG.2D [UR8], [UR26] ;  /* 0x000000081a0035b4 */ /* 0x0003e40008008000 */
[----:B------:R-:W-:Y:S06]  /*1a00*/  BAR.SYNC.DEFER_BLOCKING 0x0 ;  /* 0x0000000000007b1d */ /* 0x000fec0000010000 */
[----:B------:R-:W2:Y:S02]  /*1a10*/  SYNCS.PHASECHK.TRANS64.TRYWAIT P0, [UR8+0xa000], RZ ;  /* 0x00a000ffff0075a7 */ /* 0x000ea40008001108 */
[----:B-12---:R-:W-:Y:S05]  /*1a20*/  @!P0 BRA `(.L_x_57) ;  /* 0x0000000c00a08947 */ /* 0x006fea0003800000 */
.L_x_71:
[----:B------:R-:W-:Y:S05]  /*1a30*/  BRA.U UP0, `(.L_x_58) ;  /* 0x00000001004c7547 */ /* 0x000fea000b800000 */
[----:B------:R-:W-:Y:S02]  /*1a40*/  USHF.R.U32.HI UR4, URZ, 0x4, UR4 ;  /* 0x00000004ff047899 */ /* 0x000fe40008011604 */
[----:B------:R-:W-:Y:S02]  /*1a50*/  USHF.R.U32.HI UR6, URZ, 0x4, UR8 ;  /* 0x00000004ff067899 */ /* 0x000fe40008011608 */
[----:B------:R-:W-:Y:S02]  /*1a60*/  USGXT.U32 UR4, UR4, 0xe ;  /* 0x0000000e0404789a */ /* 0x000fe40008000000 */
[----:B------:R-:W-:Y:S01]  /*1a70*/  USGXT.U32 UR6, UR6, 0xe ;  /* 0x0000000e0606789a */ /* 0x000fe20008000000 */
[----:B------:R-:W-:Y:S01]  /*1a80*/  UMOV UR10, 0xfffffffe ;  /* 0xfffffffe000a7882 */ /* 0x000fe20000000000 */
[----:B------:R-:W-:Y:S01]  /*1a90*/  UMOV UR11, 0x7fffbfdf ;  /* 0x7fffbfdf000b7882 */ /* 0x000fe20000000000 */
[----:B------:R-:W-:Y:S01]  /*1aa0*/  UMOV UR5, URZ ;  /* 0x000000ff00057c82 */ /* 0x000fe20008000000 */
[----:B------:R-:W-:Y:S01]  /*1ab0*/  UMOV UR7, URZ ;  /* 0x000000ff00077c82 */ /* 0x000fe20008000000 */
[----:B------:R-:W-:-:S02]  /*1ac0*/  UIADD3.64 UR16, UPT, UPT, UR4, -UR10, URZ ;  /* 0x8000000a04107297 */ /* 0x000fc4000fffe0ff */
[----:B------:R-:W-:Y:S01]  /*1ad0*/  UIADD3.64 UR10, UPT, UPT, UR6, -UR10, URZ ;  /* 0x8000000a060a7297 */ /* 0x000fe2000fffe0ff */
[----:B------:R-:W-:Y:S01]  /*1ae0*/  UMOV UR28, 0x0 ;  /* 0x00000000001c7882 */ /* 0x000fe20000000000 */
[----:B------:R-:W-:Y:S01]  /*1af0*/  UMOV UR29, 0x4400010 ;  /* 0x04400010001d7882 */ /* 0x000fe20000000000 */
[----:B------:R-:W-:Y:S01]  /*1b00*/  UMOV UR5, 0x80004020 ;  /* 0x8000402000057882 */ /* 0x000fe20000000000 */
[----:B------:R-:W-:Y:S01]  /*1b10*/  UMOV UR7, 0x80004020 ;  /* 0x8000402000077882 */ /* 0x000fe20000000000 */
[----:B------:R-:W-:Y:S01]  /*1b20*/  UMOV UR30, 0x0 ;  /* 0x00000000001e7882 */ /* 0x000fe20000000000 */
[----:B------:R-:W-:Y:S01]  /*1b30*/  UMOV UR31, 0x4400010 ;  /* 0x04400010001f7882 */ /* 0x000fe20000000000 */
[----:B------:R1:W-:Y:S02]  /*1b40*/  UTCQMMA gdesc[UR4], gdesc[UR6], tmem[UR23], tmem[UR28], idesc[UR29], !UPT ;  /* 0x00ff1c06040075ea */ /* 0x0003e4000f800317 */
[----:B------:R1:W-:Y:S01]  /*1b50*/  UTCQMMA gdesc[UR16], gdesc[UR10], tmem[UR23], tmem[UR30], idesc[UR31], UPT ;  /* 0x00ff1e0a100075ea */ /* 0x0003e2000b800317 */
[----:B------:R-:W-:-:S02]  /*1b60*/  NOP ;  /* 0x0000000000007918 */ /* 0x000fc40000000000 */
.L_x_58:
[----:B------:R-:W-:Y:S01]  /*1b70*/  ELECT P0, URZ, PT ;  /* 0x0000000000ff782f */ /* 0x000fe20003800000 */
[----:B-1----:R-:W-:Y:S01]  /*1b80*/  UMOV UR4, UR12 ;  /* 0x0000000c00047c82 */ /* 0x002fe20008000000 */
[----:B------:R-:W-:Y:S02]  /*1b90*/  UMOV UR5, URZ ;  /* 0x000000ff00057c82 */ /* 0x000fe40008000000 */
[----:B------:R-:W-:-:S13]  /*1ba0*/  ISETP.LT.U32.AND P0, PT, R68, 0x20, P0 ;  /* 0x000000204400780c */ /* 0x000fda0000701070 */
[----:B------:R-:W-:Y:S01]  /*1bb0*/  VOTEU.ANY UP0, P0 ;  /* 0x0000000000ff7886 */ /* 0x000fe20000000100 */
[----:B------:R-:W-:Y:S01]  /*1bc0*/  VOTEU.ANY UP1, P0 ;  /* 0x0000000000ff7886 */ /* 0x000fe20000020100 */
[----:B------:R-:W-:-:S03]  /*1bd0*/  ISETP.GE.U32.AND P0, PT, R10, 0x41, PT ;  /* 0x000000410a00780c */ /* 0x000fc60003f06070 */
[----:B------:R-:W-:Y:S02]  /*1be0*/  @UP0 UMOV UR4, UR4 ;  /* 0x0000000400040c82 */ /* 0x000fe40008000000 */
[----:B------:R1:W-:Y:S01]  /*1bf0*/  @UP1 UTCBAR [UR4], URZ ;  /* 0x000000ff040013e9 */ /* 0x0003e200080000ff */
[----:B------:R-:W-:Y:S06]  /*1c00*/  BAR.SYNC.DEFER_BLOCKING 0x0 ;  /* 0x0000000000007b1d */ /* 0x000fec0000010000 */
[----:B------:R-:W2:Y:S02]  /*1c10*/  SYNCS.PHASECHK.TRANS64.TRYWAIT P1, [UR8+0xa010], RZ ;  /* 0x00a010ffff0075a7 */ /* 0x000ea40008021108 */
[----:B-12---:R-:W-:Y:S05]  /*1c20*/  @!P1 BRA `(.L_x_59) ;  /* 0x0000000c002c9947 */ /* 0x006fea0003800000 */
.L_x_72:
[----:B------:R-:W-:Y:S01]  /*1c30*/  UMOV UR4, URZ ;  /* 0x000000ff00047c82 */ /* 0x000fe20008000000 */
[----:B------:R-:W-:Y:S05]  /*1c40*/  @!P0 BRA `(.L_x_56) ;  /* 0x0000000400208947 */ /* 0x000fea0003800000 */
[----:B------:R-:W1:Y:S01]  /*1c50*/  LDCU UR29, c[0x0][0x3a0] ;  /* 0x00007400ff1d77ac */ /* 0x000e620008000800 */
[----:B------:R-:W-:Y:S01]  /*1c60*/  UMOV UR9, 0x1 ;  /* 0x0000000100097882 */ /* 0x000fe20000000000 */
[----:B------:R-:W-:-:S05]  /*1c70*/  UMOV UR14, 0x40 ;  /* 0x00000040000e7882 */ /* 0x000fca0000000000 */
.L_x_63:
[----:B------:R-:W-:Y:S01]  /*1c80*/  BAR.SYNC.DEFER_BLOCKING 0x0 ;  /* 0x0000000000007b1d */ /* 0x000fe20000010000 */
[----:B------:R-:W-:Y:S01]  /*1c90*/  ULEA UR28, UR9, UR8, 0x3 ;  /* 0x00000008091c7291 */ /* 0x000fe2000f8e18ff */
[----:B------:R-:W-:Y:S01]  /*1ca0*/  @!P3 IMAD.MOV.U32 R2, RZ, RZ, 0x5000 ;  /* 0x00005000ff02b424 */ /* 0x000fe200078e00ff */
[----:B------:R-:W-:Y:S01]  /*1cb0*/  ELECT P1, URZ, PT ;  /* 0x0000000000ff782f */ /* 0x000fe20003820000 */
[----:B------:R-:W-:-:S03]  /*1cc0*/  ULEA UR12, UR9, UR8, 0xc ;  /* 0x00000008090c7291 */ /* 0x000fc6000f8e60ff */
[----:B------:R-:W-:Y:S02]  /*1cd0*/  ISETP.LT.U32.AND P1, PT, R68, 0x20, P1 ;  /* 0x000000204400780c */ /* 0x000fe40000f21070 */
[----:B------:R-:W-:Y:S01]  /*1ce0*/  ELECT P0, URZ, PT ;  /* 0x0000000000ff782f */ /* 0x000fe20003800000 */
[----:B------:R-:W-:-:S03]  /*1cf0*/  UIADD3 UR12, UPT, UPT, UR12, 0x8000, URZ ;  /* 0x000080000c0c7890 */ /* 0x000fc6000fffe0ff */
[----:B------:R-:W-:Y:S01]  /*1d00*/  ISETP.LT.U32.AND P0, PT, R68, 0x20, P0 ;  /* 0x000000204400780c */ /* 0x000fe20000701070 */
[----:B------:R-:W-:Y:S01]  /*1d10*/  ULEA UR16, UR9, UR8, 0xe ;  /* 0x0000000809107291 */ /* 0x000fe2000f8e70ff */
[----:B------:R-:W-:Y:S01]  /*1d20*/  UMOV UR18, UR14 ;  /* 0x0000000e00127c82 */ /* 0x000fe20008000000 */
[----:B------:R-:W-:-:S04]  /*1d30*/  USHF.L.U32 UR5, UR4, 0x1f, URZ ;  /* 0x0000001f04057899 */ /* 0x000fc800080006ff */
[----:B------:R-:W-:Y:S01]  /*1d40*/  VOTEU.ANY UP0, P1 ;  /* 0x0000000000ff7886 */ /* 0x000fe20000800100 */
[----:B------:R2:W-:Y:S04]  /*1d50*/  @!P3 SYNCS.ARRIVE.TRANS64 RZ, [UR28+0xa000], R2 ;  /* 0x00a00002ffffb9a7 */ /* 0x0005e8000800001c */
[----:B------:R-:W-:Y:S01]  /*1d60*/  @UP0 UIADD3 UR13, UPT, UPT, UR28, 0xa000, URZ ;  /* 0x0000a0001c0d0890 */ /* 0x000fe2000fffe0ff */
[----:B------:R-:W-:Y:S01]  /*1d70*/  VOTEU.ANY UP0, P1 ;  /* 0x0000000000ff7886 */ /* 0x000fe20000800100 */
[----:B------:R-:W-:Y:S01]  /*1d80*/  BAR.SYNC.DEFER_BLOCKING 0x0 ;  /* 0x0000000000007b1d */ /* 0x000fe20000010000 */
[----:B--2---:R-:W-:-:S05]  /*1d90*/  IMAD.U32 R2, RZ, RZ, UR5 ;  /* 0x00000005ff027e24 */ /* 0x004fca000f8e00ff */
[----:B------:R-:W-:-:S05]  /*1da0*/  VOTEU.ANY UP1, P0 ;  /* 0x0000000000ff7886 */ /* 0x000fca0000020100 */
[----:B------:R-:W-:Y:S01]  /*1db0*/  @UP1 UIADD3 UR17, UPT, UPT, UR28, 0xa000, URZ ;  /* 0x0000a0001c111890 */ /* 0x000fe2000fffe0ff */
[----:B------:R-:W-:Y:S01]  /*1dc0*/  VOTEU.ANY UP1, P0 ;  /* 0x0000000000ff7886 */ /* 0x000fe20000020100 */
[----:B------:R2:W-:Y:S01]  /*1dd0*/  @UP0 UTMALDG.2D [UR12], [UR24] ;  /* 0x0000000c180005b4 */ /* 0x0005e20008008000 */
[----:B------:R-:W-:Y:S01]  /*1de0*/  UISETP.NE.U32.AND UP0, UPT, UR22, URZ, UPT ;  /* 0x000000ff1600728c */ /* 0x000fe2000bf05070 */
[----:B------:R4:W-:Y:S06]  /*1df0*/  MEMBAR.ALL.CTA ;  /* 0x0000000000007992 */ /* 0x0009ec0000008000 */
[----:B----4-:R-:W4:Y:S02]  /*1e00*/  FENCE.VIEW.ASYNC.S ;  /* 0x00000000000073c6 */ /* 0x010f240000000000 */
[----:B----4-:R-:W-:Y:S06]  /*1e10*/  BAR.SYNC.DEFER_BLOCKING 0x0 ;  /* 0x0000000000007b1d */ /* 0x010fec0000010000 */
[----:B------:R2:W-:Y:S02]  /*1e20*/  @UP1 UTMALDG.2D [UR16], [UR26] ;  /* 0x000000101a0015b4 */ /* 0x0005e40008008000 */
[----:B------:R-:W-:Y:S06]  /*1e30*/  BAR.SYNC.DEFER_BLOCKING 0x0 ;  /* 0x0000000000007b1d */ /* 0x000fec0000010000 */
[----:B------:R-:W4:Y:S02]  /*1e40*/  SYNCS.PHASECHK.TRANS64.TRYWAIT P0, [UR28+0xa000], R2 ;  /* 0x00a00002ff0075a7 */ /* 0x000f24000800111c */
[----:B--2-4-:R-:W-:Y:S05]  /*1e50*/  @!P0 BRA `(.L_x_60) ;  /* 0x0000000800ac8947 */ /* 0x014fea0003800000 */
.L_x_73:
[----:B------:R-:W-:Y:S05]  /*1e60*/  BRA.U UP0, `(.L_x_61) ;  /* 0x00000001004c7547 */ /* 0x000fea000b800000 */
[----:B------:R-:W-:Y:S02]  /*1e70*/  USHF.R.U32.HI UR10, URZ, 0x4, UR12 ;  /* 0x00000004ff0a7899 */ /* 0x000fe4000801160c */
[----:B------:R-:W-:Y:S02]  /*1e80*/  USHF.R.U32.HI UR12, URZ, 0x4, UR16 ;  /* 0x00000004ff0c7899 */ /* 0x000fe40008011610 */
[----:B------:R-:W-:Y:S02]  /*1e90*/  USGXT.U32 UR10, UR10, 0xe ;  /* 0x0000000e0a0a789a */ /* 0x000fe40008000000 */
[----:B------:R-:W-:Y:S02]  /*1ea0*/  USGXT.U32 UR12, UR12, 0xe ;  /* 0x0000000e0c0c789a */ /* 0x000fe40008000000 */
[----:B------:R-:W-:Y:S02]  /*1eb0*/  UIADD3 UR16, UP0, UPT, UR10, 0x2, URZ ;  /* 0x000000020a107890 */ /* 0x000fe4000ff1e0ff */
[----:B------:R-:W-:Y:S01]  /*1ec0*/  UIADD3 UR30, UP1, UPT, UR12, 0x2, URZ ;  /* 0x000000020c1e7890 */ /* 0x000fe2000ff3e0ff */
[----:B------:R-:W-:Y:S01]  /*1ed0*/  UMOV UR5, URZ ;  /* 0x000000ff00057c82 */ /* 0x000fe20008000000 */
[----:B------:R-:W-:Y:S01]  /*1ee0*/  UMOV UR6, URZ ;  /* 0x000000ff00067c82 */ /* 0x000fe20008000000 */
[----:B------:R-:W-:-:S02]  /*1ef0*/  UIADD3.X UR17, UPT, UPT, UR5, -0x7fffbfe0, URZ, UP0, !UPT ;  /* 0x8000402005117890 */ /* 0x000fc400087fe4ff */
[----:B------:R-:W-:Y:S01]  /*1f00*/  UIADD3.X UR31, UPT, UPT, UR6, -0x7fffbfe0, URZ, UP1, !UPT ;  /* 0x80004020061f7890 */ /* 0x000fe20008ffe4ff */
[----:B------:R-:W-:Y:S01]  /*1f10*/  UMOV UR32, 0x0 ;  /* 0x0000000000207882 */ /* 0x000fe20000000000 */
[----:B------:R-:W-:Y:S01]  /*1f20*/  UMOV UR33, 0x4400010 ;  /* 0x0440001000217882 */ /* 0x000fe20000000000 */
[----:B------:R-:W-:Y:S01]  /*1f30*/  UMOV UR11, 0x80004020 ;  /* 0x80004020000b7882 */ /* 0x000fe20000000000 */
[----:B------:R-:W-:Y:S01]  /*1f40*/  UMOV UR13, 0x80004020 ;  /* 0x80004020000d7882 */ /* 0x000fe20000000000 */
[----:B------:R-:W-:Y:S01]  /*1f50*/  UMOV UR6, 0x0 ;  /* 0x0000000000067882 */ /* 0x000fe20000000000 */
[----:B------:R-:W-:Y:S01]  /*1f60*/  UMOV UR7, 0x4400010 ;  /* 0x0440001000077882 */ /* 0x000fe20000000000 */
[----:B------:R2:W-:Y:S02]  /*1f70*/  UTCQMMA gdesc[UR10], gdesc[UR12], tmem[UR23], tmem[UR32], idesc[UR33], UPT ;  /* 0x00ff200c0a0075ea */ /* 0x0005e4000b800317 */
[----:B------:R2:W-:Y:S01]  /*1f80*/  UTCQMMA gdesc[UR16], gdesc[UR30], tmem[UR23], tmem[UR6], idesc[UR7], UPT ;  /* 0x00ff061e100075ea */ /* 0x0005e2000b800317 */
[----:B------:R-:W-:-:S02]  /*1f90*/  NOP ;  /* 0x0000000000007918 */ /* 0x000fc40000000000 */
.L_x_61:
[----:B------:R-:W-:Y:S01]  /*1fa0*/  ELECT P0, URZ, PT ;  /* 0x0000000000ff782f */ /* 0x000fe20003800000 */
[----:B--2---:R-:W-:-:S03]  /*1fb0*/  UIADD3 UR6, UPT, UPT, UR28, 0xa010, URZ ;  /* 0x0000a0101c067890 */ /* 0x004fc6000fffe0ff */
[----:B------:R-:W-:Y:S01]  /*1fc0*/  ISETP.LT.U32.AND P0, PT, R68, 0x20, P0 ;  /* 0x000000204400780c */ /* 0x000fe20000701070 */
[----:B------:R-:W-:-:S12]  /*1fd0*/  UMOV UR7, URZ ;  /* 0x000000ff00077c82 */ /* 0x000fd80008000000 */
[----:B------:R-:W-:Y:S01]  /*1fe0*/  VOTEU.ANY UP0, P0 ;  /* 0x0000000000ff7886 */ /* 0x000fe20000000100 */
[----:B------:R-:W-:-:S04]  /*1ff0*/  VOTEU.ANY UP1, P0 ;  /* 0x0000000000ff7886 */ /* 0x000fc80000020100 */
[----:B------:R-:W-:Y:S02]  /*2000*/  @UP0 UMOV UR6, UR6 ;  /* 0x0000000600060c82 */ /* 0x000fe40008000000 */
[----:B------:R2:W-:Y:S01]  /*2010*/  @UP1 UTCBAR [UR6], URZ ;  /* 0x000000ff060013e9 */ /* 0x0005e200080000ff */
[----:B------:R-:W-:Y:S06]  /*2020*/  BAR.SYNC.DEFER_BLOCKING 0x0 ;  /* 0x0000000000007b1d */ /* 0x000fec0000010000 */
[----:B------:R-:W4:Y:S02]  /*2030*/  SYNCS.PHASECHK.TRANS64.TRYWAIT P0, [UR28+0xa010], R2 ;  /* 0x00a01002ff0075a7 */ /* 0x000f24000800111c */
[----:B--2-4-:R-:W-:Y:S05]  /*2040*/  @!P0 BRA `(.L_x_62) ;  /* 0x00000008003c8947 */ /* 0x014fea0003800000 */
.L_x_74:
[----:B------:R-:W-:Y:S02]  /*2050*/  UIADD3 UR9, UPT, UPT, UR9, 0x1, URZ ;  /* 0x0000000109097890 */ /* 0x000fe4000fffe0ff */
[----:B------:R-:W-:Y:S02]  /*2060*/  UIADD3 UR14, UPT, UPT, UR14, 0x40, URZ ;  /* 0x000000400e0e7890 */ /* 0x000fe4000fffe0ff */
[----:B------:R-:W-:-:S04]  /*2070*/  UISETP.NE.U32.AND UP0, UPT, UR9, 0x2, UPT ;  /* 0x000000020900788c */ /* 0x000fc8000bf05070 */
[----:B------:R-:W-:Y:S02]  /*2080*/  USEL UR5, URZ, 0x1, UP0 ;  /* 0x00000001ff057887 */ /* 0x000fe40008000000 */
[----:B------:R-:W-:Y:S02]  /*2090*/  USEL UR9, UR9, URZ, UP0 ;  /* 0x000000ff09097287 */ /* 0x000fe40008000000 */
[----:B-1----:R-:W-:Y:S02]  /*20a0*/  UISETP.GE.AND UP0, UPT, UR14, UR29, UPT ;  /* 0x0000001d0e00728c */ /* 0x002fe4000bf06270 */
[----:B------:R-:W-:-:S07]  /*20b0*/  ULOP3.LUT UR4, UR4, UR5, URZ, 0x3c, !UPT ;  /* 0x0000000504047292 */ /* 0x000fce000f8e3cff */
[----:B------:R-:W-:Y:S05]  /*20c0*/  BRA.U !UP0, `(.L_x_63) ;  /* 0xfffffff908ec7547 */ /* 0x000fea000b83ffff */
.L_x_56:
[----:B----45:R-:W-:Y:S01]  /*20d0*/  BAR.SYNC.DEFER_BLOCKING 0x0 ;  /* 0x0000000000007b1d */ /* 0x030fe20000010000 */
[----:B------:R-:W-:-:S05]  /*20e0*/  IMAD.SHL.U32 R2, R0, 0x40, RZ ;  /* 0x0000004000027824 */ /* 0x000fca00078e00ff */
[----:B------:R-:W-:Y:S04]  /*20f0*/  BSSY.RECONVERGENT B4, `(.L_x_64) ;  /* 0x0000004000047945 */ /* 0x000fe80003800200 */
[----:B------:R-:W-:Y:S05]  /*2100*/  @P3 BRA `(.L_x_65) ;  /* 0x0000000000083947 */ /* 0x000fea0003800000 */
[----:B------:R-:W1:Y:S02]  /*2110*/  SYNCS.CCTL.IV [UR8+0xa000] ;  /* 0x00a00000ff0079b1 */ /* 0x000e640008000008 */
[----:B-1----:R-:W1:Y:S02]  /*2120*/  SYNCS.CCTL.IV [UR8+0xa010] ;  /* 0x00a01000ff0079b1 */ /* 0x002e640008000008 */
.L_x_65:
[----:B------:R-:W-:Y:S05]  /*2130*/  BSYNC.RECONVERGENT B4 ;  /* 0x0000000000047941 */ /* 0x000fea0003800200 */
.L_x_64:
[----:B-1----:R-:W-:Y:S06]  /*2140*/  BAR.SYNC.DEFER_BLOCKING 0x0 ;  /* 0x0000000000007b1d */ /* 0x002fec0000010000 */
[----:B------:R-:W-:Y:S04]  /*2150*/  BSSY.RECONVERGENT B4, `(.L_x_66) ;  /* 0x0000004000047945 */ /* 0x000fe80003800200 */
[----:B------:R-:W-:Y:S05]  /*2160*/  @P3 BRA `(.L_x_67) ;  /* 0x0000000000083947 */ /* 0x000fea0003800000 */
[----:B------:R-:W1:Y:S02]  /*2170*/  SYNCS.CCTL.IV [UR8+0xa008] ;  /* 0x00a00800ff0079b1 */ /* 0x000e640008000008 */
[----:B-1----:R-:W1:Y:S02]  /*2180*/  SYNCS.CCTL.IV [UR8+0xa018] ;  /* 0x00a01800ff0079b1 */ /* 0x002e640008000008 */
.L_x_67:
[----:B------:R-:W-:Y:S05]  /*2190*/  BSYNC.RECONVERGENT B4 ;  /* 0x0000000000047941 */ /* 0x000fea0003800200 */
.L_x_66:
[----:B------:R-:W-:Y:S01]  /*21a0*/  USHF.L.U32 UR4, UR22, 0x15, URZ ;  /* 0x0000001516047899 */ /* 0x000fe200080006ff */
[----:B------:R-:W-:Y:S01]  /*21b0*/  IMAD.SHL.U32 R3, R0, 0x10, RZ ;  /* 0x0000001000037824 */ /* 0x000fe200078e00ff */
[----:B------:R-:W-:Y:S01]  /*21c0*/  USHF.L.U32 UR5, UR22, 0x5, URZ ;  /* 0x0000000516057899 */ /* 0x000fe200080006ff */
[----:B------:R-:W-:Y:S01]  /*21d0*/  LOP3.LUT R2, R2, 0x3800, RZ, 0xc0, !PT ;  /* 0x0000380002027812 */ /* 0x000fe200078ec0ff */
[----:B------:R-:W-:Y:S02]  /*21e0*/  ULOP3.LUT UR4, UR4, 0x600000, URZ, 0xc0, !UPT ;  /* 0x0060000004047892 */ /* 0x000fe4000f8ec0ff */
[----:B------:R-:W-:Y:S01]  /*21f0*/  ULOP3.LUT UR5, UR5, 0x80, URZ, 0xc0, !UPT ;  /* 0x0000008005057892 */ /* 0x000fe2000f8ec0ff */
[----:B------:R-:W-:Y:S01]  /*2200*/  LOP3.LUT R3, R2, 0x70, R3, 0xf8, !PT ;  /* 0x0000007002037812 */ /* 0x000fe200078ef803 */
[C---:B------:R-:W-:Y:S01]  /*2210*/  IMAD.SHL.U32 R2, R0.reuse, 0x4, RZ ;  /* 0x0000000400027824 */ /* 0x040fe200078e00ff */
[----:B------:R-:W-:Y:S01]  /*2220*/  ELECT P0, URZ, PT ;  /* 0x0000000000ff782f */ /* 0x000fe20003800000 */
[----:B------:R-:W-:Y:S01]  /*2230*/  IMAD.SHL.U32 R0, R0, 0x80, RZ ;  /* 0x0000008000007824 */ /* 0x000fe200078e00ff */
[----:B------:R-:W-:-:S02]  /*2240*/  UIADD3 UR4, UPT, UPT, UR5, UR4, UR23 ;  /* 0x0000000405047290 */ /* 0x000fc4000fffe017 */
[----:B------:R-:W-:Y:S01]  /*2250*/  LOP3.LUT R3, R3, 0x40, R2, 0x78, !PT ;  /* 0x0000004003037812 */ /* 0x000fe200078e7802 */
[----:B------:R-:W-:Y:S01]  /*2260*/  ULOP3.LUT UR22, UR22, 0x1, URZ, 0xc0, !UPT ;  /* 0x0000000116167892 */ /* 0x000fe2000f8ec0ff */
[----:B------:R-:W-:Y:S01]  /*2270*/  ISETP.LT.U32.AND P0, PT, R68, 0x40, P0 ;  /* 0x000000404400780c */ /* 0x000fe20000701070 */
[----:B------:R-:W-:Y:S01]  /*2280*/  UMOV UR6, UR15 ;  /* 0x0000000f00067c82 */ /* 0x000fe20008000000 */
[----:B------:R-:W-:Y:S01]  /*2290*/  LOP3.LUT R0, R3, 0x780, R0, 0xf8, !PT ;  /* 0x0000078003007812 */ /* 0x000fe200078ef800 */
[----:B------:R-:W-:Y:S02]  /*22a0*/  ULEA UR5, UR22, UR19, 0x7 ;  /* 0x0000001316057291 */ /* 0x000fe4000f8e38ff */
[----:B---3--:R-:W-:Y:S01]  /*22b0*/  LDTM.16dp32bit_t0_t15.x64 R4, tmem[UR4] ;  /* 0x00000004000479ee */ /* 0x008fe20008b00000 */
[----:B------:R-:W2:Y:S01]  /*22c0*/  LDTM.16dp32bit_t16_t31.x64 R4, tmem[UR4+0x40] ;  /* 0x00004004000479ee */ /* 0x000ea20008b20000 */
[C---:B------:R-:W-:Y:S01]  /*22d0*/  LOP3.LUT R2, R0.reuse, 0x10, RZ, 0x3c, !PT ;  /* 0x0000001000027812 */ /* 0x040fe200078e3cff */
[----:B------:R-:W-:Y:S01]  /*22e0*/  NOP ;  /* 0x0000000000007918 */ /* 0x000fe20000000000 */
[----:B------:R-:W-:Y:S01]  /*22f0*/  LOP3.LUT R3, R0, 0x20, RZ, 0x3c, !PT ;  /* 0x0000002000037812 */ /* 0x000fe200078e3cff */
[----:B------:R-:W-:-:S03]  /*2300*/  ULEA UR4, UR22, UR8, 0xd ;  /* 0x0000000816047291 */ /* 0x000fc6000f8e68ff */
[----:B--2---:R-:W-:Y:S01]  /*2310*/  VOTEU.ANY UP1, P0 ;  /* 0x0000000000ff7886 */ /* 0x004fe20000020100 */
[----:B------:R-:W-:Y:S01]  /*2320*/  VOTEU.ANY UP0, P0 ;  /* 0x0000000000ff7886 */ /* 0x000fe20000000100 */
[----:B------:R-:W-:Y:S02]  /*2330*/  F2FP.SATFINITE.E4M3.F32.PACK_AB_MERGE_C R6, R7, R6, RZ ;  /* 0x000000060706723e */ /* 0x000fe400048070ff */
[----:B------:R-:W-:Y:S02]  /*2340*/  F2FP.SATFINITE.E4M3.F32.PACK_AB_MERGE_C R10, R11, R10, RZ ;  /* 0x0000000a0b0a723e */ /* 0x000fe400048070ff */
[----:B------:R-:W-:Y:S02]  /*2350*/  F2FP.SATFINITE.E4M3.F32.PACK_AB_MERGE_C R14, R15, R14, RZ ;  /* 0x0000000e0f0e723e */ /* 0x000fe400048070ff */
[----:B------:R-:W-:Y:S02]  /*2360*/  F2FP.SATFINITE.E4M3.F32.PACK_AB_MERGE_C R7, R19, R18, RZ ;  /* 0x000000121307723e */ /* 0x000fe400048070ff */
[----:B------:R-:W-:-:S02]  /*2370*/  F2FP.SATFINITE.E4M3.F32.PACK_AB_MERGE_C R22, R23, R22, RZ ;  /* 0x000000161716723e */ /* 0x000fc400048070ff */
[----:B------:R-:W-:Y:S02]  /*2380*/  F2FP.SATFINITE.E4M3.F32.PACK_AB_MERGE_C R26, R27, R26, RZ ;  /* 0x0000001a1b1a723e */ /* 0x000fe400048070ff */
        /* <DEDUP_REMOVED lines=10> */
[----:B------:R-:W-:-:S02]  /*2430*/  F2FP.SATFINITE.E4M3.F32.PACK_AB_MERGE_C R4, R5, R4, R6 ;  /* 0x000000040504723e */ /* 0x000fc40004807006 */
[----:B------:R-:W-:Y:S02]  /*2440*/  F2FP.SATFINITE.E4M3.F32.PACK_AB_MERGE_C R5, R9, R8, R10 ;  /* 0x000000080905723e */ /* 0x000fe4000480700a */
[----:B------:R-:W-:Y:S02]  /*2450*/  F2FP.SATFINITE.E4M3.F32.PACK_AB_MERGE_C R6, R13, R12, R14 ;  /* 0x0000000c0d06723e */ /* 0x000fe4000480700e */
[----:B------:R-:W-:Y:S02]  /*2460*/  F2FP.SATFINITE.E4M3.F32.PACK_AB_MERGE_C R7, R17, R16, R7 ;  /* 0x000000101107723e */ /* 0x000fe40004807007 */
[----:B------:R-:W-:Y:S02]  /*2470*/  F2FP.SATFINITE.E4M3.F32.PACK_AB_MERGE_C R20, R21, R20, R22 ;  /* 0x000000141514723e */ /* 0x000fe40004807016 */
[----:B------:R-:W-:Y:S01]  /*2480*/  F2FP.SATFINITE.E4M3.F32.PACK_AB_MERGE_C R21, R25, R24, R26 ;  /* 0x000000181915723e */ /* 0x000fe2000480701a */
[----:B-1----:R1:W-:Y:S01]  /*2490*/  STS.128 [R0+UR8], R4 ;  /* 0x0000000400007988 */ /* 0x0023e20008000c08 */
[----:B------:R-:W-:-:S02]  /*24a0*/  F2FP.SATFINITE.E4M3.F32.PACK_AB_MERGE_C R22, R29, R28, R30 ;  /* 0x0000001c1d16723e */ /* 0x000fc4000480701e */
[----:B------:R-:W-:Y:S02]  /*24b0*/  F2FP.SATFINITE.E4M3.F32.PACK_AB_MERGE_C R23, R33, R32, R34 ;  /* 0x000000202117723e */ /* 0x000fe40004807022 */
[----:B------:R-:W-:Y:S02]  /*24c0*/  F2FP.SATFINITE.E4M3.F32.PACK_AB_MERGE_C R36, R37, R36, R38 ;  /* 0x000000242524723e */ /* 0x000fe40004807026 */
[----:B------:R-:W-:Y:S01]  /*24d0*/  F2FP.SATFINITE.E4M3.F32.PACK_AB_MERGE_C R37, R41, R40, R42 ;  /* 0x000000282925723e */ /* 0x000fe2000480702a */
[----:B------:R1:W-:Y:S01]  /*24e0*/  STS.128 [R2+UR8], R20 ;  /* 0x0000001402007988 */ /* 0x0003e20008000c08 */
[----:B------:R-:W-:Y:S02]  /*24f0*/  F2FP.SATFINITE.E4M3.F32.PACK_AB_MERGE_C R38, R45, R44, R46 ;  /* 0x0000002c2d26723e */ /* 0x000fe4000480702e */
[----:B------:R-:W-:Y:S02]  /*2500*/  F2FP.SATFINITE.E4M3.F32.PACK_AB_MERGE_C R39, R49, R48, R50 ;  /* 0x000000303127723e */ /* 0x000fe40004807032 */
[----:B------:R-:W-:-:S02]  /*2510*/  F2FP.SATFINITE.E4M3.F32.PACK_AB_MERGE_C R52, R53, R52, R54 ;  /* 0x000000343534723e */ /* 0x000fc40004807036 */
[----:B------:R-:W-:Y:S01]  /*2520*/  F2FP.SATFINITE.E4M3.F32.PACK_AB_MERGE_C R53, R57, R56, R58 ;  /* 0x000000383935723e */ /* 0x000fe2000480703a */
[----:B------:R1:W-:Y:S01]  /*2530*/  STS.128 [R3+UR8], R36 ;  /* 0x0000002403007988 */ /* 0x0003e20008000c08 */
[----:B------:R-:W-:Y:S02]  /*2540*/  F2FP.SATFINITE.E4M3.F32.PACK_AB_MERGE_C R54, R61, R60, R62 ;  /* 0x0000003c3d36723e */ /* 0x000fe4000480703e */
[----:B------:R-:W-:Y:S02]  /*2550*/  F2FP.SATFINITE.E4M3.F32.PACK_AB_MERGE_C R55, R65, R64, R66 ;  /* 0x000000404137723e */ /* 0x000fe40004807042 */
[----:B------:R-:W-:-:S05]  /*2560*/  LOP3.LUT R8, R0, 0x30, RZ, 0x3c, !PT ;  /* 0x0000003000087812 */ /* 0x000fca00078e3cff */
[----:B------:R1:W-:Y:S01]  /*2570*/  STS.128 [R8+UR8], R52 ;  /* 0x0000003408007988 */ /* 0x0003e20008000c08 */
[----:B------:R2:W-:Y:S06]  /*2580*/  MEMBAR.ALL.CTA ;  /* 0x0000000000007992 */ /* 0x0005ec0000008000 */
[----:B--2---:R-:W2:Y:S02]  /*2590*/  FENCE.VIEW.ASYNC.S ;  /* 0x00000000000073c6 */ /* 0x004ea40000000000 */
[----:B--2---:R-:W-:Y:S06]  /*25a0*/  BAR.SYNC.DEFER_BLOCKING 0x0 ;  /* 0x0000000000007b1d */ /* 0x004fec0000010000 */
[----:B------:R1:W-:Y:S01]  /*25b0*/  @UP1 UTMASTG.2D [UR4], [UR20] ;  /* 0x00000004140013b5 */ /* 0x0003e20008008000 */
[----:B------:R0:W-:Y:S01]  /*25c0*/  UTMACMDFLUSH ;  /* 0x00000000000079b7 */ /* 0x0001e20000000000 */
[----:B------:R-:W-:-:S04]  /*25d0*/  DEPBAR.LE SB0, 0x0 ;  /* 0x000080000000791a */ /* 0x000fc80000000000 */
[----:B------:R-:W-:Y:S08]  /*25e0*/  BAR.SYNC.DEFER_BLOCKING 0x0 ;  /* 0x0000000000007b1d */ /* 0x000ff00000010000 */
[----:B------:R-:W-:Y:S06]  /*25f0*/  BAR.SYNC.DEFER_BLOCKING 0x0 ;  /* 0x0000000000007b1d */ /* 0x000fec0000010000 */
[----:B-1----:R-:W-:Y:S05]  /*2600*/  @P2 BRA `(.L_x_68) ;  /* 0x0000000000a02947 */ /* 0x002fea0003800000 */
[----:B------:R-:W1:Y:S01]  /*2610*/  S2UR UR5, SR_CgaCtaId ;  /* 0x00000000000579c3 */ /* 0x000e620000008800 */
[----:B------:R-:W-:Y:S01]  /*2620*/  NOP ;  /* 0x0000000000007918 */ /* 0x000fe20000000000 */
[----:B------:R-:W-:Y:S01]  /*2630*/  UMOV UR4, 0x50 ;  /* 0x0000005000047882 */ /* 0x000fe20000000000 */
[----:B------:R-:W-:Y:S02]  /*2640*/  IMAD.U32 R0, RZ, RZ, UR23 ;  /* 0x00000017ff007e24 */ /* 0x000fe4000f8e00ff */
[----:B------:R-:W-:Y:S02]  /*2650*/  IMAD.MOV.U32 R3, RZ, RZ, 0xff ;  /* 0x000000ffff037424 */ /* 0x000fe400078e00ff */
[----:B------:R-:W-:Y:S01]  /*2660*/  IMAD.MOV.U32 R7, RZ, RZ, 0x1 ;  /* 0x00000001ff077424 */ /* 0x000fe200078e00ff */
[----:B------:R-:W-:-:S04]  /*2670*/  LOP3.LUT R0, R0, 0xffff, RZ, 0xc0, !PT ;  /* 0x0000ffff00007812 */ /* 0x000fc800078ec0ff */
[----:B------:R-:W-:-:S05]  /*2680*/  SHF.R.U32.HI R0, RZ, 0x5, R0 ;  /* 0x00000005ff007819 */ /* 0x000fca0000011600 */
[----:B------:R-:W-:Y:S01]  /*2690*/  VIADD R2, R0, 0x10 ;  /* 0x0000001000027836 */ /* 0x000fe20000000000 */
[----:B------:R-:W-:Y:S01]  /*26a0*/  SHF.L.U32 R0, R3, R0, RZ ;  /* 0x0000000003007219 */ /* 0x000fe200000006ff */
[----:B-1----:R-:W-:-:S03]  /*26b0*/  ULEA UR6, UR5, UR4, 0x18 ;  /* 0x0000000405067291 */ /* 0x002fc6000f8ec0ff */
[----:B------:R-:W-:-:S04]  /*26c0*/  SHF.L.U32 R3, R7, R2, RZ ;  /* 0x0000000207037219 */ /* 0x000fc800000006ff */
[----:B------:R-:W-:Y:S02]  /*26d0*/  LOP3.LUT R0, R3, R0, RZ, 0xfc, !PT ;  /* 0x0000000003007212 */ /* 0x000fe400078efcff */
[----:B------:R-:W1:Y:S02]  /*26e0*/  LDS R5, [UR6] ;  /* 0x00000006ff057984 */ /* 0x000e640008000800 */
[C---:B------:R-:W-:Y:S02]  /*26f0*/  LOP3.LUT R2, R0.reuse, 0xffff, RZ, 0xc0, !PT ;  /* 0x0000ffff00027812 */ /* 0x040fe400078ec0ff */
[----:B-1----:R-:W-:-:S04]  /*2700*/  LOP3.LUT R3, R0, 0xffff, R5, 0x80, !PT ;  /* 0x0000ffff00037812 */ /* 0x002fc800078e8005 */
[----:B------:R-:W-:-:S13]  /*2710*/  ISETP.NE.AND P0, PT, R3, R2, PT ;  /* 0x000000020300720c */ /* 0x000fda0003f05270 */
[----:B------:R-:W-:Y:S05]  /*2720*/  @P0 BRA `(.L_x_69) ;  /* 0x0000000000500947 */ /* 0x000fea0003800000 */
[----:B------:R-:W-:Y:S02]  /*2730*/  SHF.R.U32.HI R5, RZ, 0x10, R5 ;  /* 0x00000010ff057819 */ /* 0x000fe40000011605 */
[----:B------:R-:W-:-:S04]  /*2740*/  SHF.R.U32.HI R2, RZ, 0x10, R0 ;  /* 0x00000010ff027819 */ /* 0x000fc80000011600 */
[----:B------:R-:W-:-:S04]  /*2750*/  LOP3.LUT R5, R5, R2, RZ, 0xc0, !PT ;  /* 0x0000000205057212 */ /* 0x000fc800078ec0ff */
[----:B------:R-:W-:-:S13]  /*2760*/  ISETP.NE.AND P0, PT, R5, R2, PT ;  /* 0x000000020500720c */ /* 0x000fda0003f05270 */
[----:B------:R-:W-:Y:S05]  /*2770*/  @P0 BRA `(.L_x_70) ;  /* 0x0000000000300947 */ /* 0x000fea0003800000 */
[----:B------:R-:W-:Y:S01]  /*2780*/  R2UR UR4, R0 ;  /* 0x00000000000472ca */ /* 0x000fe200000e0000 */
[----:B------:R-:W-:Y:S01]  /*2790*/  VOTEU.ANY UR5, UPT, PT ;  /* 0x0000000000057886 */ /* 0x000fe200038e0100 */
[----:B------:R-:W1:Y:S01]  /*27a0*/  S2R R0, SR_LANEID ;  /* 0x0000000000007919 */ /* 0x000e620000000000 */
[----:B------:R-:W-:-:S10]  /*27b0*/  UFLO.U32 UR5, UR5 ;  /* 0x00000005000572bd */ /* 0x000fd400080e0000 */
[----:B------:R-:W-:-:S06]  /*27c0*/  ULOP3.LUT UR4, URZ, UR4, URZ, 0x33, !UPT ;  /* 0x00000004ff047292 */ /* 0x000fcc000f8e33ff */
[----:B------:R-:W-:-:S04]  /*27d0*/  IMAD.U32 R2, RZ, RZ, UR4 ;  /* 0x00000004ff027e24 */ /* 0x000fc8000f8e00ff */
[----:B------:R-:W2:Y:S02]  /*27e0*/  REDUX UR7, R2 ;  /* 0x00000000020773c4 */ /* 0x000ea40000000000 */
[----:B------:R3:W-:Y:S01]  /*27f0*/  UTCATOMSWS.AND URZ, UR4 ;  /* 0x0000000400ff79e3 */ /* 0x0007e20008000000 */
[----:B-1----:R-:W-:Y:S01]  /*2800*/  ISETP.EQ.U32.AND P0, PT, R0, UR5, PT ;  /* 0x0000000500007c0c */ /* 0x002fe2000bf02070 */
[----:B--2---:R-:W-:-:S12]  /*2810*/  IMAD.U32 R0, RZ, RZ, UR7 ;  /* 0x00000007ff007e24 */ /* 0x004fd8000f8e00ff */
[----:B------:R3:W-:Y:S01]  /*2820*/  @P0 ATOMS.AND RZ, [UR6], R0 ;  /* 0x00000000ffff098c */ /* 0x0007e2000a800006 */
[----:B------:R-:W-:Y:S05]  /*2830*/  BRA `(.L_x_68) ;  /* 0x0000000000147947 */ /* 0x000fea0003800000 */
.L_x_70:
[----:B------:R-:W-:-:S07]  /*2840*/  MOV R2, 0x2860 ;  /* 0x0000286000027802 */ /* 0x000fce0000000f00 */
[----:B------:R-:W-:Y:S05]  /*2850*/  CALL.REL.NOINC `($__internal_0_$__cuda_sm10x_tcgen05_guardrail_trap_col_being_dealloced_not_returned_by_alloc) ;  /* 0x0000000000447944 */ /* 0x000fea0003c00000 */
[----:B------:R-:W-:Y:S05]  /*2860*/  BRA `(.L_x_68) ;  /* 0x0000000000087947 */ /* 0x000fea0003800000 */
.L_x_69:
[----:B------:R-:W-:-:S07]  /*2870*/  MOV R2, 0x2890 ;  /* 0x0000289000027802 */ /* 0x000fce0000000f00 */
[----:B------:R-:W-:Y:S05]  /*2880*/  CALL.REL.NOINC `($__internal_2_$__cuda_sm10x_tcgen05_guardrail_trap_unallocated_columns_being_dealloced) ;  /* 0x0000000000507944 */ /* 0x000fea0003c00000 */
.L_x_68:
[----:B------:R-:W-:Y:S01]  /*2890*/  NOP ;  /* 0x0000000000007918 */ /* 0x000fe20000000000 */
[----:B---3--:R-:W-:Y:S05]  /*28a0*/  EXIT ;  /* 0x000000000000794d */ /* 0x008fea0003800000 */
.L_x_57:
[----:B------:R-:W1:Y:S02]  /*28b0*/  SYNCS.PHASECHK.TRANS64.TRYWAIT P0, [UR8+0xa000], RZ ;  /* 0x00a000ffff0075a7 */ /* 0x000e640008001108 */
[----:B-1----:R-:W-:Y:S05]  /*28c0*/  @!P0 BRA `(.L_x_57) ;  /* 0xfffffffc00f88947 */ /* 0x002fea000383ffff */
[----:B------:R-:W-:Y:S05]  /*28d0*/  BRA `(.L_x_71) ;  /* 0xfffffff000547947 */ /* 0x000fea000383ffff */
.L_x_59:
[----:B------:R-:W1:Y:S02]  /*28e0*/  SYNCS.PHASECHK.TRANS64.TRYWAIT P1, [UR8+0xa010], RZ ;  /* 0x00a010ffff0075a7 */ /* 0x000e640008021108 */
[----:B-1----:R-:W-:Y:S05]  /*28f0*/  @!P1 BRA `(.L_x_59) ;  /* 0xfffffffc00f89947 */ /* 0x002fea000383ffff */
[----:B------:R-:W-:Y:S05]  /*2900*/  BRA `(.L_x_72) ;  /* 0xfffffff000c87947 */ /* 0x000fea000383ffff */
.L_x_60:
[----:B------:R-:W2:Y:S02]  /*2910*/  SYNCS.PHASECHK.TRANS64.TRYWAIT P0, [UR28+0xa000], R2 ;  /* 0x00a00002ff0075a7 */ /* 0x000ea4000800111c */
[----:B--2---:R-:W-:Y:S05]  /*2920*/  @!P0 BRA `(.L_x_60) ;  /* 0xfffffffc00f88947 */ /* 0x004fea000383ffff */
[----:B------:R-:W-:Y:S05]  /*2930*/  BRA `(.L_x_73) ;  /* 0xfffffff400487947 */ /* 0x000fea000383ffff */
.L_x_62:
[----:B------:R-:W2:Y:S02]  /*2940*/  SYNCS.PHASECHK.TRANS64.TRYWAIT P0, [UR28+0xa010], R2 ;  /* 0x00a01002ff0075a7 */ /* 0x000ea4000800111c */
[----:B--2---:R-:W-:Y:S05]  /*2950*/  @!P0 BRA `(.L_x_62) ;  /* 0xfffffffc00f88947 */ /* 0x004fea000383ffff */
[----:B------:R-:W-:Y:S05]  /*2960*/  BRA `(.L_x_74) ;  /* 0xfffffff400b87947 */ /* 0x000fea000383ffff */
        .weak           $__internal_0_$__cuda_sm10x_tcgen05_guardrail_trap_col_being_dealloced_not_returned_by_alloc
        .type           $__internal_0_$__cuda_sm10x_tcgen05_guardrail_trap_col_being_dealloced_not_returned_by_alloc,@function
        .size           $__internal_0_$__cuda_sm10x_tcgen05_guardrail_trap_col_being_dealloced_not_returned_by_alloc,($__internal_1_$__cuda_sm10x_tcgen05_guardrail_trap_phase_invalid_during_alloc - $__internal_0_$__cuda_sm10x_tcgen05_guardrail_trap_col_being_dealloced_not_returned_by_alloc)
$__internal_0_$__cuda_sm10x_tcgen05_guardrail_trap_col_being_dealloced_not_returned_by_alloc:
[----:B------:R-:W-:Y:S05]  /*2970*/  BPT.TRAP 0x1 ;  /* 0x000000040000795c */ /* 0x000fea0000300000 */
[----:B------:R-:W-:-:S04]  /*2980*/  IMAD.MOV.U32 R3, RZ, RZ, 0x0 ;  /* 0x00000000ff037424 */ /* 0x000fc800078e00ff */
[----:B------:R-:W-:Y:S05]  /*2990*/  RET.REL.NODEC R2 `(gluon_tcgen05) ;  /* 0xffffffd402987950 */ /* 0x000fea0003c3ffff */
        .weak           $__internal_1_$__cuda_sm10x_tcgen05_guardrail_trap_phase_invalid_during_alloc
        .type           $__internal_1_$__cuda_sm10x_tcgen05_guardrail_trap_phase_invalid_during_alloc,@function
        .size           $__internal_1_$__cuda_sm10x_tcgen05_guardrail_trap_phase_invalid_during_alloc,($__internal_2_$__cuda_sm10x_tcgen05_guardrail_trap_unallocated_columns_being_dealloced - $__internal_1_$__cuda_sm10x_tcgen05_guardrail_trap_phase_invalid_during_alloc)
$__internal_1_$__cuda_sm10x_tcgen05_guardrail_trap_phase_invalid_during_alloc:
[----:B------:R-:W-:Y:S05]  /*29a0*/  BPT.TRAP 0x1 ;  /* 0x000000040000795c */ /* 0x000fea0000300000 */
[----:B------:R-:W-:-:S04]  /*29b0*/  IMAD.MOV.U32 R3, RZ, RZ, 0x0 ;  /* 0x00000000ff037424 */ /* 0x000fc800078e00ff */
[----:B------:R-:W-:Y:S05]  /*29c0*/  RET.REL.NODEC R2 `(gluon_tcgen05) ;  /* 0xffffffd4028c7950 */ /* 0x000fea0003c3ffff */
        .weak           $__internal_2_$__cuda_sm10x_tcgen05_guardrail_trap_unallocated_columns_being_dealloced
        .type           $__internal_2_$__cuda_sm10x_tcgen05_guardrail_trap_unallocated_columns_being_dealloced,@function
        .size           $__internal_2_$__cuda_sm10x_tcgen05_guardrail_trap_unallocated_columns_being_dealloced,(.L_x_78 - $__internal_2_$__cuda_sm10x_tcgen05_guardrail_trap_unallocated_columns_being_dealloced)
$__internal_2_$__cuda_sm10x_tcgen05_guardrail_trap_unallocated_columns_being_dealloced:
[----:B------:R-:W-:Y:S05]  /*29d0*/  BPT.TRAP 0x1 ;  /* 0x000000040000795c */ /* 0x000fea0000300000 */
[----:B------:R-:W-:-:S04]  /*29e0*/  IMAD.MOV.U32 R3, RZ, RZ, 0x0 ;  /* 0x00000000ff037424 */ /* 0x000fc800078e00ff */
[----:B------:R-:W-:Y:S05]  /*29f0*/  RET.REL.NODEC R2 `(gluon_tcgen05) ;  /* 0xffffffd402807950 */ /* 0x000fea0003c3ffff */
.L_x_75:
[----:B------:R-:W-:-:S00]  /*2a00*/  BRA `(.L_x_75) ;  /* 0xfffffffc00fc7947 */ /* 0x000fc0000383ffff */
[----:B------:R-:W-:-:S00]  /*2a10*/  NOP ;  /* 0x0000000000007918 */ /* 0x000fc00000000000 */
        /* <DEDUP_REMOVED lines=14> */
.L_x_78:


//--------------------- .nv.shared.gluon_tcgen05  --------------------------
	.section	.nv.shared.gluon_tcgen05,"aw",@nobits
	.sectionflags	@""
	.align	16
	.zero		1024


//--------------------- .nv.shared.reserved.0     --------------------------
	.section	.nv.shared.reserved.0,"aw",@nobits
	.align	8
	.weak		__nv_reservedSMEM_offset_0_alias
	.size		__nv_reservedSMEM_offset_0_alias, 0, 64
	.other		__nv_reservedSMEM_offset_0_alias,@"STO_CUDA_RESERVED_SHARED STV_DEFAULT"
__nv_reservedSMEM_offset_0_alias:
	.zero		0
.nv.shared.reserved.0:
	.zero		64
	.weak		__nv_reservedSMEM_allocation_phase
	.type		__nv_reservedSMEM_allocation_phase,@object
	.size		__nv_reservedSMEM_allocation_phase,(.L_0 - __nv_reservedSMEM_allocation_phase)
__nv_reservedSMEM_allocation_phase:
	.zero		1
.L_0:
	.zero		7
	.weak		__nv_reservedSMEM_devtool_atexit_pc
	.type		__nv_reservedSMEM_devtool_atexit_pc,@object
	.size		__nv_reservedSMEM_devtool_atexit_pc,(__nv_reservedSMEM_allocation_mask - __nv_reservedSMEM_devtool_atexit_pc)
__nv_reservedSMEM_devtool_atexit_pc:
	.zero		8
	.weak		__nv_reservedSMEM_allocation_mask
	.type		__nv_reservedSMEM_allocation_mask,@object
	.size		__nv_reservedSMEM_allocation_mask,(.L_2 - __nv_reservedSMEM_allocation_mask)
__nv_reservedSMEM_allocation_mask:
	.zero		4
.L_2:


//--------------------- .nv.constant0.gluon_tcgen05 --------------------------
	.section	.nv.constant0.gluon_tcgen05,"a",@progbits
	.sectionflags	@""
	.align	4
.nv.constant0.gluon_tcgen05:
	.zero		976


//--------------------- SYMBOLS --------------------------

	.type		.nv.reservedSmem.offset0,@object
	.size		.nv.reservedSmem.offset0,0x4
	.type		.nv.reservedSmem.cap,@object
	.size		.nv.reservedSmem.cap,0x4
